//
// Generated by NVIDIA NVVM Compiler
//
// Compiler Build ID: CL-36424714
// Cuda compilation tools, release 13.0, V13.0.88
// Based on NVVM 20.0.0
//

.version 9.0
.target sm_100
.address_size 64

	// .globl	_Z5CheckiiiPKiS0_PiS1_i

.visible .entry _Z5CheckiiiPKiS0_PiS1_i(
	.param .u32 _Z5CheckiiiPKiS0_PiS1_i_param_0,
	.param .u32 _Z5CheckiiiPKiS0_PiS1_i_param_1,
	.param .u32 _Z5CheckiiiPKiS0_PiS1_i_param_2,
	.param .u64 .ptr .align 1 _Z5CheckiiiPKiS0_PiS1_i_param_3,
	.param .u64 .ptr .align 1 _Z5CheckiiiPKiS0_PiS1_i_param_4,
	.param .u64 .ptr .align 1 _Z5CheckiiiPKiS0_PiS1_i_param_5,
	.param .u64 .ptr .align 1 _Z5CheckiiiPKiS0_PiS1_i_param_6,
	.param .u32 _Z5CheckiiiPKiS0_PiS1_i_param_7
)
{
	.reg .pred 	%p<20>;
	.reg .b32 	%r<107>;
	.reg .b64 	%rd<29>;

	ld.param.u32 	%r24, [_Z5CheckiiiPKiS0_PiS1_i_param_0];
	ld.param.u32 	%r25, [_Z5CheckiiiPKiS0_PiS1_i_param_1];
	ld.param.u32 	%r26, [_Z5CheckiiiPKiS0_PiS1_i_param_2];
	ld.param.u64 	%rd8, [_Z5CheckiiiPKiS0_PiS1_i_param_3];
	ld.param.u64 	%rd9, [_Z5CheckiiiPKiS0_PiS1_i_param_4];
	ld.param.u64 	%rd11, [_Z5CheckiiiPKiS0_PiS1_i_param_5];
	ld.param.u64 	%rd10, [_Z5CheckiiiPKiS0_PiS1_i_param_6];
	ld.param.u32 	%r27, [_Z5CheckiiiPKiS0_PiS1_i_param_7];
	cvta.to.global.u64 	%rd1, %rd11;
	mov.u32 	%r28, %ctaid.x;
	mov.u32 	%r29, %ntid.x;
	mov.u32 	%r30, %tid.x;
	mad.lo.s32 	%r1, %r28, %r29, %r30;
	setp.ge.s32 	%p1, %r1, %r27;
	@%p1 bra 	$L__BB0_25;
	setp.lt.s32 	%p2, %r26, 1;
	@%p2 bra 	$L__BB0_13;
	mul.lo.s32 	%r2, %r1, %r24;
	and.b32  	%r3, %r26, 7;
	setp.lt.u32 	%p3, %r26, 8;
	mov.b32 	%r98, 0;
	@%p3 bra 	$L__BB0_5;
	and.b32  	%r98, %r26, 2147483640;
	add.s64 	%rd2, %rd1, 16;
	mov.b32 	%r102, 0;
	mov.u32 	%r101, %r2;
$L__BB0_4:
	.pragma "nounroll";
	mul.wide.s32 	%rd12, %r101, 4;
	add.s64 	%rd13, %rd2, %rd12;
	shr.u32 	%r33, %r1, %r102;
	and.b32  	%r34, %r33, 1;
	st.global.u32 	[%rd13+-16], %r34;
	add.s32 	%r35, %r102, 1;
	shr.u32 	%r36, %r1, %r35;
	and.b32  	%r37, %r36, 1;
	st.global.u32 	[%rd13+-12], %r37;
	add.s32 	%r38, %r102, 2;
	shr.u32 	%r39, %r1, %r38;
	and.b32  	%r40, %r39, 1;
	st.global.u32 	[%rd13+-8], %r40;
	add.s32 	%r41, %r102, 3;
	shr.u32 	%r42, %r1, %r41;
	and.b32  	%r43, %r42, 1;
	st.global.u32 	[%rd13+-4], %r43;
	add.s32 	%r44, %r102, 4;
	shr.u32 	%r45, %r1, %r44;
	and.b32  	%r46, %r45, 1;
	st.global.u32 	[%rd13], %r46;
	add.s32 	%r47, %r102, 5;
	shr.u32 	%r48, %r1, %r47;
	and.b32  	%r49, %r48, 1;
	st.global.u32 	[%rd13+4], %r49;
	add.s32 	%r50, %r102, 6;
	shr.u32 	%r51, %r1, %r50;
	and.b32  	%r52, %r51, 1;
	st.global.u32 	[%rd13+8], %r52;
	add.s32 	%r53, %r102, 7;
	shr.u32 	%r54, %r1, %r53;
	and.b32  	%r55, %r54, 1;
	st.global.u32 	[%rd13+12], %r55;
	add.s32 	%r101, %r101, 8;
	add.s32 	%r102, %r102, 8;
	setp.eq.s32 	%p4, %r102, %r98;
	@%p4 bra 	$L__BB0_5;
	bra.uni 	$L__BB0_4;
$L__BB0_5:
	setp.eq.s32 	%p5, %r3, 0;
	@%p5 bra 	$L__BB0_13;
	and.b32  	%r6, %r26, 3;
	setp.lt.u32 	%p6, %r3, 4;
	@%p6 bra 	$L__BB0_8;
	shr.u32 	%r56, %r1, %r98;
	and.b32  	%r57, %r56, 1;
	add.s32 	%r58, %r98, %r2;
	mul.wide.s32 	%rd14, %r58, 4;
	add.s64 	%rd15, %rd1, %rd14;
	st.global.u32 	[%rd15], %r57;
	add.s32 	%r59, %r98, 1;
	shr.u32 	%r60, %r1, %r59;
	and.b32  	%r61, %r60, 1;
	st.global.u32 	[%rd15+4], %r61;
	add.s32 	%r62, %r98, 2;
	shr.u32 	%r63, %r1, %r62;
	and.b32  	%r64, %r63, 1;
	st.global.u32 	[%rd15+8], %r64;
	add.s32 	%r65, %r98, 3;
	shr.u32 	%r66, %r1, %r65;
	and.b32  	%r67, %r66, 1;
	st.global.u32 	[%rd15+12], %r67;
	add.s32 	%r98, %r98, 4;
$L__BB0_8:
	setp.eq.s32 	%p7, %r6, 0;
	@%p7 bra 	$L__BB0_13;
	setp.eq.s32 	%p8, %r6, 1;
	@%p8 bra 	$L__BB0_11;
	shr.u32 	%r68, %r1, %r98;
	and.b32  	%r69, %r68, 1;
	add.s32 	%r70, %r98, %r2;
	mul.wide.s32 	%rd16, %r70, 4;
	add.s64 	%rd17, %rd1, %rd16;
	st.global.u32 	[%rd17], %r69;
	add.s32 	%r71, %r98, 1;
	shr.u32 	%r72, %r1, %r71;
	and.b32  	%r73, %r72, 1;
	st.global.u32 	[%rd17+4], %r73;
	add.s32 	%r98, %r98, 2;
$L__BB0_11:
	and.b32  	%r74, %r26, 1;
	setp.eq.b32 	%p9, %r74, 1;
	not.pred 	%p10, %p9;
	@%p10 bra 	$L__BB0_13;
	shr.u32 	%r75, %r1, %r98;
	and.b32  	%r76, %r75, 1;
	add.s32 	%r77, %r98, %r2;
	mul.wide.s32 	%rd18, %r77, 4;
	add.s64 	%rd19, %rd1, %rd18;
	st.global.u32 	[%rd19], %r76;
$L__BB0_13:
	setp.lt.s32 	%p11, %r25, 1;
	@%p11 bra 	$L__BB0_25;
	mul.lo.s32 	%r11, %r1, %r24;
	cvta.to.global.u64 	%rd20, %rd10;
	mul.wide.s32 	%rd21, %r1, 4;
	add.s64 	%rd3, %rd20, %rd21;
	cvta.to.global.u64 	%rd4, %rd8;
	cvta.to.global.u64 	%rd5, %rd9;
	mov.b32 	%r103, 0;
$L__BB0_15:
	mul.lo.s32 	%r80, %r103, 3;
	mul.wide.u32 	%rd22, %r80, 4;
	add.s64 	%rd6, %rd4, %rd22;
	ld.global.u32 	%r17, [%rd6];
	setp.ge.s32 	%p12, %r17, %r26;
	add.s64 	%rd7, %rd5, %rd22;
	mov.b32 	%r104, -1;
	@%p12 bra 	$L__BB0_17;
	add.s32 	%r82, %r17, %r11;
	mul.wide.s32 	%rd23, %r82, 4;
	add.s64 	%rd24, %rd1, %rd23;
	ld.global.u32 	%r83, [%rd24];
	ld.global.u32 	%r84, [%rd7];
	xor.b32  	%r85, %r84, %r83;
	setp.eq.s32 	%p13, %r85, 1;
	mov.b32 	%r104, 0;
	@%p13 bra 	$L__BB0_24;
$L__BB0_17:
	ld.global.u32 	%r19, [%rd6+4];
	setp.ge.s32 	%p14, %r19, %r26;
	mov.b32 	%r105, -1;
	@%p14 bra 	$L__BB0_19;
	add.s32 	%r87, %r19, %r11;
	mul.wide.s32 	%rd25, %r87, 4;
	add.s64 	%rd26, %rd1, %rd25;
	ld.global.u32 	%r88, [%rd26];
	ld.global.u32 	%r89, [%rd7+4];
	xor.b32  	%r90, %r89, %r88;
	setp.eq.s32 	%p15, %r90, 1;
	mov.u32 	%r105, %r104;
	@%p15 bra 	$L__BB0_24;
$L__BB0_19:
	ld.global.u32 	%r21, [%rd6+8];
	setp.ge.s32 	%p16, %r21, %r26;
	mov.b32 	%r106, -1;
	@%p16 bra 	$L__BB0_21;
	add.s32 	%r92, %r21, %r11;
	mul.wide.s32 	%rd27, %r92, 4;
	add.s64 	%rd28, %rd1, %rd27;
	ld.global.u32 	%r93, [%rd28];
	ld.global.u32 	%r94, [%rd7+8];
	xor.b32  	%r95, %r94, %r93;
	setp.eq.s32 	%p17, %r95, 1;
	mov.u32 	%r106, %r105;
	@%p17 bra 	$L__BB0_24;
$L__BB0_21:
	setp.ne.s32 	%p18, %r106, 0;
	@%p18 bra 	$L__BB0_23;
	mov.b32 	%r97, 0;
	st.global.u32 	[%rd3], %r97;
	bra.uni 	$L__BB0_25;
$L__BB0_23:
	mov.b32 	%r96, -1;
	st.global.u32 	[%rd3], %r96;
$L__BB0_24:
	add.s32 	%r103, %r103, 1;
	setp.ne.s32 	%p19, %r103, %r25;
	@%p19 bra 	$L__BB0_15;
$L__BB0_25:
	ret;

}
	// .globl	_Z3DFSiiiPKiS0_PiS1_S1_i
.visible .entry _Z3DFSiiiPKiS0_PiS1_S1_i(
	.param .u32 _Z3DFSiiiPKiS0_PiS1_S1_i_param_0,
	.param .u32 _Z3DFSiiiPKiS0_PiS1_S1_i_param_1,
	.param .u32 _Z3DFSiiiPKiS0_PiS1_S1_i_param_2,
	.param .u64 .ptr .align 1 _Z3DFSiiiPKiS0_PiS1_S1_i_param_3,
	.param .u64 .ptr .align 1 _Z3DFSiiiPKiS0_PiS1_S1_i_param_4,
	.param .u64 .ptr .align 1 _Z3DFSiiiPKiS0_PiS1_S1_i_param_5,
	.param .u64 .ptr .align 1 _Z3DFSiiiPKiS0_PiS1_S1_i_param_6,
	.param .u64 .ptr .align 1 _Z3DFSiiiPKiS0_PiS1_S1_i_param_7,
	.param .u32 _Z3DFSiiiPKiS0_PiS1_S1_i_param_8
)
{
	.reg .pred 	%p<23>;
	.reg .b32 	%r<79>;
	.reg .b64 	%rd<26>;

	ld.param.u32 	%r25, [_Z3DFSiiiPKiS0_PiS1_S1_i_param_0];
	ld.param.u32 	%r26, [_Z3DFSiiiPKiS0_PiS1_S1_i_param_1];
	ld.param.u32 	%r27, [_Z3DFSiiiPKiS0_PiS1_S1_i_param_2];
	ld.param.u64 	%rd10, [_Z3DFSiiiPKiS0_PiS1_S1_i_param_3];
	ld.param.u64 	%rd11, [_Z3DFSiiiPKiS0_PiS1_S1_i_param_4];
	ld.param.u64 	%rd13, [_Z3DFSiiiPKiS0_PiS1_S1_i_param_5];
	ld.param.u64 	%rd12, [_Z3DFSiiiPKiS0_PiS1_S1_i_param_6];
	ld.param.u64 	%rd14, [_Z3DFSiiiPKiS0_PiS1_S1_i_param_7];
	ld.param.u32 	%r28, [_Z3DFSiiiPKiS0_PiS1_S1_i_param_8];
	cvta.to.global.u64 	%rd1, %rd14;
	cvta.to.global.u64 	%rd2, %rd13;
	mov.u32 	%r29, %ctaid.x;
	mov.u32 	%r30, %ntid.x;
	mov.u32 	%r31, %tid.x;
	mad.lo.s32 	%r1, %r29, %r30, %r31;
	setp.ge.s32 	%p1, %r1, %r28;
	@%p1 bra 	$L__BB1_25;
	cvta.to.global.u64 	%rd15, %rd12;
	mul.lo.s32 	%r2, %r1, %r25;
	mul.wide.s32 	%rd16, %r1, 4;
	add.s64 	%rd3, %rd15, %rd16;
	setp.gt.s32 	%p2, %r26, 0;
	add.s32 	%r3, %r25, -1;
	mov.u32 	%r78, %r27;
	@%p2 bra 	$L__BB1_2;
	bra.uni 	$L__BB1_19;
$L__BB1_2:
	cvta.to.global.u64 	%rd4, %rd10;
	cvta.to.global.u64 	%rd5, %rd11;
	mov.u32 	%r76, %r27;
$L__BB1_3:
	mov.u32 	%r4, %r76;
	setp.eq.s32 	%p9, %r4, %r25;
	mov.u32 	%r76, %r3;
	@%p9 bra 	$L__BB1_18;
	add.s32 	%r40, %r4, %r2;
	mul.wide.s32 	%rd18, %r40, 4;
	add.s64 	%rd6, %rd2, %rd18;
	ld.global.u32 	%r5, [%rd6];
	setp.eq.s32 	%p10, %r5, 0;
	@%p10 bra 	$L__BB1_17;
	setp.eq.s32 	%p11, %r5, -1;
	selp.u32 	%r43, 1, 0, %p11;
	st.global.u32 	[%rd6], %r43;
	mov.b32 	%r74, 1;
	st.global.u32 	[%rd3], %r74;
	mov.b32 	%r70, 0;
$L__BB1_6:
	mul.lo.s32 	%r45, %r70, 3;
	mul.wide.u32 	%rd19, %r45, 4;
	add.s64 	%rd7, %rd4, %rd19;
	ld.global.u32 	%r8, [%rd7];
	setp.gt.s32 	%p12, %r8, %r4;
	add.s64 	%rd8, %rd5, %rd19;
	mov.b32 	%r71, -1;
	@%p12 bra 	$L__BB1_8;
	add.s32 	%r47, %r8, %r2;
	mul.wide.s32 	%rd20, %r47, 4;
	add.s64 	%rd21, %rd2, %rd20;
	ld.global.u32 	%r48, [%rd21];
	ld.global.u32 	%r49, [%rd8];
	xor.b32  	%r50, %r49, %r48;
	setp.eq.s32 	%p13, %r50, 1;
	mov.b32 	%r71, 0;
	@%p13 bra 	$L__BB1_14;
$L__BB1_8:
	ld.global.u32 	%r10, [%rd7+4];
	setp.gt.s32 	%p14, %r10, %r4;
	mov.b32 	%r72, -1;
	@%p14 bra 	$L__BB1_10;
	add.s32 	%r52, %r10, %r2;
	mul.wide.s32 	%rd22, %r52, 4;
	add.s64 	%rd23, %rd2, %rd22;
	ld.global.u32 	%r53, [%rd23];
	ld.global.u32 	%r54, [%rd8+4];
	xor.b32  	%r55, %r54, %r53;
	setp.eq.s32 	%p15, %r55, 1;
	mov.u32 	%r72, %r71;
	@%p15 bra 	$L__BB1_14;
$L__BB1_10:
	ld.global.u32 	%r12, [%rd7+8];
	setp.gt.s32 	%p16, %r12, %r4;
	mov.b32 	%r73, -1;
	@%p16 bra 	$L__BB1_12;
	add.s32 	%r57, %r12, %r2;
	mul.wide.s32 	%rd24, %r57, 4;
	add.s64 	%rd25, %rd2, %rd24;
	ld.global.u32 	%r58, [%rd25];
	ld.global.u32 	%r59, [%rd8+8];
	xor.b32  	%r60, %r59, %r58;
	setp.eq.s32 	%p17, %r60, 1;
	mov.u32 	%r73, %r72;
	@%p17 bra 	$L__BB1_14;
$L__BB1_12:
	setp.eq.s32 	%p18, %r73, 0;
	@%p18 bra 	$L__BB1_26;
	mov.b32 	%r74, -1;
	st.global.u32 	[%rd3], %r74;
$L__BB1_14:
	add.s32 	%r70, %r70, 1;
	setp.ne.s32 	%p19, %r70, %r26;
	@%p19 bra 	$L__BB1_6;
$L__BB1_15:
	atom.global.max.s32 	%r63, [%rd1], %r74;
	ld.global.u32 	%r64, [%rd1];
	setp.eq.s32 	%p20, %r64, 1;
	@%p20 bra 	$L__BB1_25;
	ld.global.u32 	%r65, [%rd3];
	setp.ne.s32 	%p21, %r65, 0;
	selp.u32 	%r66, 1, 0, %p21;
	add.s32 	%r76, %r4, %r66;
	bra.uni 	$L__BB1_18;
$L__BB1_17:
	mov.b32 	%r67, -1;
	st.global.u32 	[%rd6], %r67;
	add.s32 	%r76, %r4, -1;
$L__BB1_18:
	setp.lt.s32 	%p22, %r76, %r27;
	@%p22 bra 	$L__BB1_25;
	bra.uni 	$L__BB1_3;
$L__BB1_19:
	mov.u32 	%r20, %r78;
	setp.eq.s32 	%p3, %r20, %r25;
	mov.u32 	%r78, %r3;
	@%p3 bra 	$L__BB1_24;
	add.s32 	%r32, %r20, %r2;
	mul.wide.s32 	%rd17, %r32, 4;
	add.s64 	%rd9, %rd2, %rd17;
	ld.global.u32 	%r21, [%rd9];
	setp.eq.s32 	%p4, %r21, 0;
	@%p4 bra 	$L__BB1_23;
	setp.eq.s32 	%p5, %r21, -1;
	selp.u32 	%r33, 1, 0, %p5;
	st.global.u32 	[%rd9], %r33;
	mov.b32 	%r34, 1;
	st.global.u32 	[%rd3], %r34;
	atom.global.max.s32 	%r35, [%rd1], 1;
	ld.global.u32 	%r36, [%rd1];
	setp.eq.s32 	%p6, %r36, 1;
	@%p6 bra 	$L__BB1_25;
	ld.global.u32 	%r37, [%rd3];
	setp.ne.s32 	%p7, %r37, 0;
	selp.u32 	%r38, 1, 0, %p7;
	add.s32 	%r78, %r20, %r38;
	bra.uni 	$L__BB1_24;
$L__BB1_23:
	mov.b32 	%r39, -1;
	st.global.u32 	[%rd9], %r39;
	add.s32 	%r78, %r20, -1;
$L__BB1_24:
	setp.ge.s32 	%p8, %r78, %r27;
	@%p8 bra 	$L__BB1_19;
$L__BB1_25:
	ret;
$L__BB1_26:
	mov.b32 	%r74, 0;
	st.global.u32 	[%rd3], %r74;
	bra.uni 	$L__BB1_15;

}


// ===== COMPILED SASS (sm_100) =====

	.target	sm_100

	.elftype	@"ET_EXEC"


//--------------------- .note.nv.tkinfo           --------------------------
	.section	.note.nv.tkinfo,"",@"SHT_NOTE"
	.sectionflags	@"SHF_NOTE_NV_TKINFO"
	.tkinfo
        /*0018*/ 	.word	0x00000002
        /*0030*/ 	.string	""
        /*0030*/ 	.string	"ptxas"
        /*0030*/ 	.string	"Cuda compilation tools, release 13.0, V13.0.88"
        /*0030*/ 	.string	"Build cuda_13.0.r13.0/compiler.36424714_0"
        /*0030*/ 	.string	"-arch sm_100 -m 64 "



//--------------------- .note.nv.cuinfo           --------------------------
	.section	.note.nv.cuinfo,"",@"SHT_NOTE"
	.sectionflags	@"SHF_NOTE_NV_CUINFO"
        /*0018*/ 	.short	0x0002
        /*001a*/ 	.short	0x0064
        /*001c*/ 	.short	0x0082
	.zero		2


//--------------------- .nv.info                  --------------------------
	.section	.nv.info,"",@"SHT_CUDA_INFO"
	.align	4


	//----- nvinfo : EIATTR_REGCOUNT
	.align		4
        /*0000*/ 	.byte	0x04, 0x2f
        /*0002*/ 	.short	(.L_1 - .L_0)
	.align		4
.L_0:
        /*0004*/ 	.word	index@(_Z5CheckiiiPKiS0_PiS1_i)
        /*0008*/ 	.word	0x00000016


	//----- nvinfo : EIATTR_FRAME_SIZE
	.align		4
.L_1:
        /*000c*/ 	.byte	0x04, 0x11
        /*000e*/ 	.short	(.L_3 - .L_2)
	.align		4
.L_2:
        /*0010*/ 	.word	index@(_Z5CheckiiiPKiS0_PiS1_i)
        /*0014*/ 	.word	0x00000000


	//----- nvinfo : EIATTR_REGCOUNT
	.align		4
.L_3:
        /*0018*/ 	.byte	0x04, 0x2f
        /*001a*/ 	.short	(.L_5 - .L_4)
	.align		4
.L_4:
        /*001c*/ 	.word	index@(_Z3DFSiiiPKiS0_PiS1_S1_i)
        /*0020*/ 	.word	0x00000018


	//----- nvinfo : EIATTR_FRAME_SIZE
	.align		4
.L_5:
        /*0024*/ 	.byte	0x04, 0x11
        /*0026*/ 	.short	(.L_7 - .L_6)
	.align		4
.L_6:
        /*0028*/ 	.word	index@(_Z3DFSiiiPKiS0_PiS1_S1_i)
        /*002c*/ 	.word	0x00000000


	//----- nvinfo : EIATTR_MIN_STACK_SIZE
	.align		4
.L_7:
        /*0030*/ 	.byte	0x04, 0x12
        /*0032*/ 	.short	(.L_9 - .L_8)
	.align		4
.L_8:
        /*0034*/ 	.word	index@(_Z3DFSiiiPKiS0_PiS1_S1_i)
        /*0038*/ 	.word	0x00000000


	//----- nvinfo : EIATTR_MIN_STACK_SIZE
	.align		4
.L_9:
        /*003c*/ 	.byte	0x04, 0x12
        /*003e*/ 	.short	(.L_11 - .L_10)
	.align		4
.L_10:
        /*0040*/ 	.word	index@(_Z5CheckiiiPKiS0_PiS1_i)
        /*0044*/ 	.word	0x00000000
.L_11:


//--------------------- .nv.compat                --------------------------
	.section	.nv.compat,"",@"SHT_CUDA_COMPAT_INFO"
	.align	4
        /*0000*/ 	.byte	0x02, 0x09, 0x00, 0x00, 0x02, 0x02, 0x01, 0x00, 0x02, 0x05, 0x05, 0x00, 0x03, 0x07, 0x01, 0x01
        /*0010*/ 	.byte	0x02, 0x03, 0x00, 0x00, 0x02, 0x06, 0x01, 0x00, 0x04, 0x0b, 0x08, 0x00, 0x09, 0x00, 0x00, 0x00
        /*0020*/ 	.byte	0x00, 0x00, 0x00, 0x00


//--------------------- .nv.info._Z3DFSiiiPKiS0_PiS1_S1_i --------------------------
	.section	.nv.info._Z3DFSiiiPKiS0_PiS1_S1_i,"",@"SHT_CUDA_INFO"
	.sectionflags	@""
	.align	4


	//----- nvinfo : EIATTR_CUDA_API_VERSION
	.align		4
        /*0000*/ 	.byte	0x04, 0x37
        /*0002*/ 	.short	(.L_13 - .L_12)
.L_12:
        /*0004*/ 	.word	0x00000082


	//----- nvinfo : EIATTR_KPARAM_INFO
	.align		4
.L_13:
        /*0008*/ 	.byte	0x04, 0x17
        /*000a*/ 	.short	(.L_15 - .L_14)
.L_14:
        /*000c*/ 	.word	0x00000000
        /*0010*/ 	.short	0x0008
        /*0012*/ 	.short	0x0038
        /*0014*/ 	.byte	0x00, 0xf0, 0x11, 0x00


	//----- nvinfo : EIATTR_KPARAM_INFO
	.align		4
.L_15:
        /*0018*/ 	.byte	0x04, 0x17
        /*001a*/ 	.short	(.L_17 - .L_16)
.L_16:
        /*001c*/ 	.word	0x00000000
        /*0020*/ 	.short	0x0007
        /*0022*/ 	.short	0x0030
        /*0024*/ 	.byte	0x00, 0xf5, 0x21, 0x00


	//----- nvinfo : EIATTR_KPARAM_INFO
	.align		4
.L_17:
        /*0028*/ 	.byte	0x04, 0x17
        /*002a*/ 	.short	(.L_19 - .L_18)
.L_18:
        /*002c*/ 	.word	0x00000000
        /*0030*/ 	.short	0x0006
        /*0032*/ 	.short	0x0028
        /*0034*/ 	.byte	0x00, 0xf5, 0x21, 0x00


	//----- nvinfo : EIATTR_KPARAM_INFO
	.align		4
.L_19:
        /*0038*/ 	.byte	0x04, 0x17
        /*003a*/ 	.short	(.L_21 - .L_20)
.L_20:
        /*003c*/ 	.word	0x00000000
        /*0040*/ 	.short	0x0005
        /*0042*/ 	.short	0x0020
        /*0044*/ 	.byte	0x00, 0xf5, 0x21, 0x00


	//----- nvinfo : EIATTR_KPARAM_INFO
	.align		4
.L_21:
        /*0048*/ 	.byte	0x04, 0x17
        /*004a*/ 	.short	(.L_23 - .L_22)
.L_22:
        /*004c*/ 	.word	0x00000000
        /*0050*/ 	.short	0x0004
        /*0052*/ 	.short	0x0018
        /*0054*/ 	.byte	0x00, 0xf5, 0x21, 0x00


	//----- nvinfo : EIATTR_KPARAM_INFO
	.align		4
.L_23:
        /*0058*/ 	.byte	0x04, 0x17
        /*005a*/ 	.short	(.L_25 - .L_24)
.L_24:
        /*005c*/ 	.word	0x00000000
        /*0060*/ 	.short	0x0003
        /*0062*/ 	.short	0x0010
        /*0064*/ 	.byte	0x00, 0xf5, 0x21, 0x00


	//----- nvinfo : EIATTR_KPARAM_INFO
	.align		4
.L_25:
        /*0068*/ 	.byte	0x04, 0x17
        /*006a*/ 	.short	(.L_27 - .L_26)
.L_26:
        /*006c*/ 	.word	0x00000000
        /*0070*/ 	.short	0x0002
        /*0072*/ 	.short	0x0008
        /*0074*/ 	.byte	0x00, 0xf0, 0x11, 0x00


	//----- nvinfo : EIATTR_KPARAM_INFO
	.align		4
.L_27:
        /*0078*/ 	.byte	0x04, 0x17
        /*007a*/ 	.short	(.L_29 - .L_28)
.L_28:
        /*007c*/ 	.word	0x00000000
        /*0080*/ 	.short	0x0001
        /*0082*/ 	.short	0x0004
        /*0084*/ 	.byte	0x00, 0xf0, 0x11, 0x00


	//----- nvinfo : EIATTR_KPARAM_INFO
	.align		4
.L_29:
        /*0088*/ 	.byte	0x04, 0x17
        /*008a*/ 	.short	(.L_31 - .L_30)
.L_30:
        /*008c*/ 	.word	0x00000000
        /*0090*/ 	.short	0x0000
        /*0092*/ 	.short	0x0000
        /*0094*/ 	.byte	0x00, 0xf0, 0x11, 0x00


	//----- nvinfo : EIATTR_SPARSE_MMA_MASK
	.align		4
.L_31:
        /*0098*/ 	.byte	0x03, 0x50
        /*009a*/ 	.short	0x0000


	//----- nvinfo : EIATTR_MAXREG_COUNT
	.align		4
        /*009c*/ 	.byte	0x03, 0x1b
        /*009e*/ 	.short	0x00ff


	//----- nvinfo : EIATTR_MERCURY_ISA_VERSION
	.align		4
        /*00a0*/ 	.byte	0x03, 0x5f
        /*00a2*/ 	.short	0x0101


	//----- nvinfo : EIATTR_INT_WARP_WIDE_INSTR_OFFSETS
	.align		4
        /*00a4*/ 	.byte	0x04, 0x31
        /*00a6*/ 	.short	(.L_33 - .L_32)


	//   ....[0]....
.L_32:
        /*00a8*/ 	.word	0x00000210


	//   ....[1]....
        /*00ac*/ 	.word	0x00000240


	//   ....[2]....
        /*00b0*/ 	.word	0x000008b0


	//   ....[3]....
        /*00b4*/ 	.word	0x000008c0


	//----- nvinfo : EIATTR_VRC_CTA_INIT_COUNT
	.align		4
.L_33:
        /*00b8*/ 	.byte	0x02, 0x4a
	.zero		1
	.zero		1


	//----- nvinfo : EIATTR_EXIT_INSTR_OFFSETS
	.align		4
        /*00bc*/ 	.byte	0x04, 0x1c
        /*00be*/ 	.short	(.L_35 - .L_34)


	//   ....[0]....
.L_34:
        /*00c0*/ 	.word	0x00000070


	//   ....[1]....
        /*00c4*/ 	.word	0x000002d0


	//   ....[2]....
        /*00c8*/ 	.word	0x00000390


	//   ....[3]....
        /*00cc*/ 	.word	0x00000930


	//   ....[4]....
        /*00d0*/ 	.word	0x00000a00


	//----- nvinfo : EIATTR_CRS_STACK_SIZE
	.align		4
.L_35:
        /*00d4*/ 	.byte	0x04, 0x1e
        /*00d6*/ 	.short	(.L_37 - .L_36)
.L_36:
        /*00d8*/ 	.word	0x00000000


	//----- nvinfo : EIATTR_CBANK_PARAM_SIZE
	.align		4
.L_37:
        /*00dc*/ 	.byte	0x03, 0x19
        /*00de*/ 	.short	0x003c


	//----- nvinfo : EIATTR_PARAM_CBANK
	.align		4
        /*00e0*/ 	.byte	0x04, 0x0a
        /*00e2*/ 	.short	(.L_39 - .L_38)
	.align		4
.L_38:
        /*00e4*/ 	.word	index@(.nv.constant0._Z3DFSiiiPKiS0_PiS1_S1_i)
        /*00e8*/ 	.short	0x0380
        /*00ea*/ 	.short	0x003c


	//----- nvinfo : EIATTR_SW_WAR
	.align		4
.L_39:
        /*00ec*/ 	.byte	0x04, 0x36
        /*00ee*/ 	.short	(.L_41 - .L_40)
.L_40:
        /*00f0*/ 	.word	0x00000008
.L_41:


//--------------------- .nv.info._Z5CheckiiiPKiS0_PiS1_i --------------------------
	.section	.nv.info._Z5CheckiiiPKiS0_PiS1_i,"",@"SHT_CUDA_INFO"
	.sectionflags	@""
	.align	4


	//----- nvinfo : EIATTR_CUDA_API_VERSION
	.align		4
        /*0000*/ 	.byte	0x04, 0x37
        /*0002*/ 	.short	(.L_43 - .L_42)
.L_42:
        /*0004*/ 	.word	0x00000082


	//----- nvinfo : EIATTR_KPARAM_INFO
	.align		4
.L_43:
        /*0008*/ 	.byte	0x04, 0x17
        /*000a*/ 	.short	(.L_45 - .L_44)
.L_44:
        /*000c*/ 	.word	0x00000000
        /*0010*/ 	.short	0x0007
        /*0012*/ 	.short	0x0030
        /*0014*/ 	.byte	0x00, 0xf0, 0x11, 0x00


	//----- nvinfo : EIATTR_KPARAM_INFO
	.align		4
.L_45:
        /*0018*/ 	.byte	0x04, 0x17
        /*001a*/ 	.short	(.L_47 - .L_46)
.L_46:
        /*001c*/ 	.word	0x00000000
        /*0020*/ 	.short	0x0006
        /*0022*/ 	.short	0x0028
        /*0024*/ 	.byte	0x00, 0xf5, 0x21, 0x00


	//----- nvinfo : EIATTR_KPARAM_INFO
	.align		4
.L_47:
        /*0028*/ 	.byte	0x04, 0x17
        /*002a*/ 	.short	(.L_49 - .L_48)
.L_48:
        /*002c*/ 	.word	0x00000000
        /*0030*/ 	.short	0x0005
        /*0032*/ 	.short	0x0020
        /*0034*/ 	.byte	0x00, 0xf5, 0x21, 0x00


	//----- nvinfo : EIATTR_KPARAM_INFO
	.align		4
.L_49:
        /*0038*/ 	.byte	0x04, 0x17
        /*003a*/ 	.short	(.L_51 - .L_50)
.L_50:
        /*003c*/ 	.word	0x00000000
        /*0040*/ 	.short	0x0004
        /*0042*/ 	.short	0x0018
        /*0044*/ 	.byte	0x00, 0xf5, 0x21, 0x00


	//----- nvinfo : EIATTR_KPARAM_INFO
	.align		4
.L_51:
        /*0048*/ 	.byte	0x04, 0x17
        /*004a*/ 	.short	(.L_53 - .L_52)
.L_52:
        /*004c*/ 	.word	0x00000000
        /*0050*/ 	.short	0x0003
        /*0052*/ 	.short	0x0010
        /*0054*/ 	.byte	0x00, 0xf5, 0x21, 0x00


	//----- nvinfo : EIATTR_KPARAM_INFO
	.align		4
.L_53:
        /*0058*/ 	.byte	0x04, 0x17
        /*005a*/ 	.short	(.L_55 - .L_54)
.L_54:
        /*005c*/ 	.word	0x00000000
        /*0060*/ 	.short	0x0002
        /*0062*/ 	.short	0x0008
        /*0064*/ 	.byte	0x00, 0xf0, 0x11, 0x00


	//----- nvinfo : EIATTR_KPARAM_INFO
	.align		4
.L_55:
        /*0068*/ 	.byte	0x04, 0x17
        /*006a*/ 	.short	(.L_57 - .L_56)
.L_56:
        /*006c*/ 	.word	0x00000000
        /*0070*/ 	.short	0x0001
        /*0072*/ 	.short	0x0004
        /*0074*/ 	.byte	0x00, 0xf0, 0x11, 0x00


	//----- nvinfo : EIATTR_KPARAM_INFO
	.align		4
.L_57:
        /*0078*/ 	.byte	0x04, 0x17
        /*007a*/ 	.short	(.L_59 - .L_58)
.L_58:
        /*007c*/ 	.word	0x00000000
        /*0080*/ 	.short	0x0000
        /*0082*/ 	.short	0x0000
        /*0084*/ 	.byte	0x00, 0xf0, 0x11, 0x00


	//----- nvinfo : EIATTR_SPARSE_MMA_MASK
	.align		4
.L_59:
        /*0088*/ 	.byte	0x03, 0x50
        /*008a*/ 	.short	0x0000


	//----- nvinfo : EIATTR_MAXREG_COUNT
	.align		4
        /*008c*/ 	.byte	0x03, 0x1b
        /*008e*/ 	.short	0x00ff


	//----- nvinfo : EIATTR_MERCURY_ISA_VERSION
	.align		4
        /*0090*/ 	.byte	0x03, 0x5f
        /*0092*/ 	.short	0x0101


	//----- nvinfo : EIATTR_VRC_CTA_INIT_COUNT
	.align		4
        /*0094*/ 	.byte	0x02, 0x4a
	.zero		1
	.zero		1


	//----- nvinfo : EIATTR_EXIT_INSTR_OFFSETS
	.align		4
        /*0098*/ 	.byte	0x04, 0x1c
        /*009a*/ 	.short	(.L_61 - .L_60)


	//   ....[0]....
.L_60:
        /*009c*/ 	.word	0x00000070


	//   ....[1]....
        /*00a0*/ 	.word	0x000006f0


	//   ....[2]....
        /*00a4*/ 	.word	0x00000b10


	//   ....[3]....
        /*00a8*/ 	.word	0x00000b30


	//----- nvinfo : EIATTR_CRS_STACK_SIZE
	.align		4
.L_61:
        /*00ac*/ 	.byte	0x04, 0x1e
        /*00ae*/ 	.short	(.L_63 - .L_62)
.L_62:
        /*00b0*/ 	.word	0x00000000


	//----- nvinfo : EIATTR_CBANK_PARAM_SIZE
	.align		4
.L_63:
        /*00b4*/ 	.byte	0x03, 0x19
        /*00b6*/ 	.short	0x0034


	//----- nvinfo : EIATTR_PARAM_CBANK
	.align		4
        /*00b8*/ 	.byte	0x04, 0x0a
        /*00ba*/ 	.short	(.L_65 - .L_64)
	.align		4
.L_64:
        /*00bc*/ 	.word	index@(.nv.constant0._Z5CheckiiiPKiS0_PiS1_i)
        /*00c0*/ 	.short	0x0380
        /*00c2*/ 	.short	0x0034


	//----- nvinfo : EIATTR_SW_WAR
	.align		4
.L_65:
        /*00c4*/ 	.byte	0x04, 0x36
        /*00c6*/ 	.short	(.L_67 - .L_66)
.L_66:
        /*00c8*/ 	.word	0x00000008
.L_67:


//--------------------- .nv.callgraph             --------------------------
	.section	.nv.callgraph,"",@"SHT_CUDA_CALLGRAPH"
	.align	4
	.sectionentsize	8
	.align		4
        /*0000*/ 	.word	0x00000000
	.align		4
        /*0004*/ 	.word	0xffffffff
	.align		4
        /*0008*/ 	.word	0x00000000
	.align		4
        /*000c*/ 	.word	0xfffffffe
	.align		4
        /*0010*/ 	.word	0x00000000
	.align		4
        /*0014*/ 	.word	0xfffffffd
	.align		4
        /*0018*/ 	.word	0x00000000
	.align		4
        /*001c*/ 	.word	0xfffffffc


//--------------------- .text._Z3DFSiiiPKiS0_PiS1_S1_i --------------------------
	.section	.text._Z3DFSiiiPKiS0_PiS1_S1_i,"ax",@progbits
	.align	128
        .global         _Z3DFSiiiPKiS0_PiS1_S1_i
        .type           _Z3DFSiiiPKiS0_PiS1_S1_i,@function
        .size           _Z3DFSiiiPKiS0_PiS1_S1_i,(.L_x_35 - _Z3DFSiiiPKiS0_PiS1_S1_i)
        .other          _Z3DFSiiiPKiS0_PiS1_S1_i,@"STO_CUDA_ENTRY STV_DEFAULT"
_Z3DFSiiiPKiS0_PiS1_S1_i:
.text._Z3DFSiiiPKiS0_PiS1_S1_i:
[----:B------:R-:W-:Y:S01]  /*0000*/  LDC R1, c[0x0][0x37c] ;  /* 0x0000df00ff017b82 */ /* 0x000fe20000000800 */
[----:B------:R-:W0:Y:S07]  /*0010*/  S2R R3, SR_TID.X ;  /* 0x0000000000037919 */ /* 0x000e2e0000002100 */
[----:B------:R-:W0:Y:S01]  /*0020*/  S2UR UR4, SR_CTAID.X ;  /* 0x00000000000479c3 */ /* 0x000e220000002500 */
[----:B------:R-:W1:Y:S07]  /*0030*/  LDCU UR5, c[0x0][0x3b8] ;  /* 0x00007700ff0577ac */ /* 0x000e6e0008000800 */
[----:B------:R-:W0:Y:S02]  /*0040*/  LDC R0, c[0x0][0x360] ;  /* 0x0000d800ff007b82 */ /* 0x000e240000000800 */
[----:B0-----:R-:W-:-:S05]  /*0050*/  IMAD R0, R0, UR4, R3 ;  /* 0x0000000400007c24 */ /* 0x001fca000f8e0203 */
[----:B-1----:R-:W-:-:S13]  /*0060*/  ISETP.GE.AND P0, PT, R0, UR5, PT ;  /* 0x0000000500007c0c */ /* 0x002fda000bf06270 */
[----:B------:R-:W-:Y:S05]  /*0070*/  @P0 EXIT ;  /* 0x000000000000094d */ /* 0x000fea0003800000 */
[----:B------:R-:W0:Y:S01]  /*0080*/  LDCU.64 UR4, c[0x0][0x380] ;  /* 0x00007000ff0477ac */ /* 0x000e220008000a00 */
[----:B------:R-:W1:Y:S01]  /*0090*/  LDC.64 R2, c[0x0][0x3a8] ;  /* 0x0000ea00ff027b82 */ /* 0x000e620000000a00 */
[----:B------:R-:W2:Y:S01]  /*00a0*/  LDCU UR9, c[0x0][0x388] ;  /* 0x00007100ff0977ac */ /* 0x000ea20008000800 */
[----:B------:R-:W3:Y:S01]  /*00b0*/  LDCU.64 UR6, c[0x0][0x358] ;  /* 0x00006b00ff0677ac */ /* 0x000ee20008000a00 */
[----:B0-----:R-:W-:Y:S02]  /*00c0*/  UISETP.GT.AND UP0, UPT, UR5, URZ, UPT ;  /* 0x000000ff0500728c */ /* 0x001fe4000bf04270 */
[----:B------:R-:W-:Y:S01]  /*00d0*/  UIADD3 UR4, UPT, UPT, UR4, -0x1, URZ ;  /* 0xffffffff04047890 */ /* 0x000fe2000fffe0ff */
[----:B-1----:R-:W-:-:S06]  /*00e0*/  IMAD.WIDE R2, R0, 0x4, R2 ;  /* 0x0000000400027825 */ /* 0x002fcc00078e0202 */
[----:B--23--:R-:W-:Y:S05]  /*00f0*/  BRA.U UP0, `(.L_x_0) ;  /* 0x0000000100a87547 */ /* 0x00cfea000b800000 */
[----:B------:R-:W0:Y:S01]  /*0100*/  LDC R19, c[0x0][0x380] ;  /* 0x0000e000ff137b82 */ /* 0x000e220000000800 */
[----:B------:R-:W-:Y:S01]  /*0110*/  IMAD.U32 R6, RZ, RZ, UR9 ;  /* 0x00000009ff067e24 */ /* 0x000fe2000f8e00ff */
[----:B------:R-:W1:Y:S06]  /*0120*/  LDCU UR8, c[0x0][0x388] ;  /* 0x00007100ff0877ac */ /* 0x000e6c0008000800 */
[----:B------:R-:W2:Y:S02]  /*0130*/  LDC.64 R4, c[0x0][0x3a0] ;  /* 0x0000e800ff047b82 */ /* 0x000ea40000000a00 */
.L_x_4:
[----:B0-----:R-:W-:Y:S01]  /*0140*/  ISETP.NE.AND P0, PT, R6, R19, PT ;  /* 0x000000130600720c */ /* 0x001fe20003f05270 */
[----:B------:R-:W-:Y:S01]  /*0150*/  BSSY.RECONVERGENT B0, `(.L_x_1) ;  /* 0x0000021000007945 */ /* 0x000fe20003800200 */
[----:B------:R-:W-:Y:S02]  /*0160*/  IMAD.MOV.U32 R17, RZ, RZ, R6 ;  /* 0x000000ffff117224 */ /* 0x000fe400078e0006 */
[----:B------:R-:W-:-:S09]  /*0170*/  IMAD.U32 R6, RZ, RZ, UR4 ;  /* 0x00000004ff067e24 */ /* 0x000fd2000f8e00ff */
[----:B------:R-:W-:Y:S05]  /*0180*/  @!P0 BRA `(.L_x_2) ;  /* 0x0000000000748947 */ /* 0x000fea0003800000 */
[----:B------:R-:W-:-:S04]  /*0190*/  IMAD R9, R0, R19, R17 ;  /* 0x0000001300097224 */ /* 0x000fc800078e0211 */
[----:B--2---:R-:W-:-:S05]  /*01a0*/  IMAD.WIDE R8, R9, 0x4, R4 ;  /* 0x0000000409087825 */ /* 0x004fca00078e0204 */
[----:B------:R-:W2:Y:S02]  /*01b0*/  LDG.E R11, desc[UR6][R8.64] ;  /* 0x00000006080b7981 */ /* 0x000ea4000c1e1900 */
[----:B--2---:R-:W-:-:S13]  /*01c0*/  ISETP.NE.AND P0, PT, R11, RZ, PT ;  /* 0x000000ff0b00720c */ /* 0x004fda0003f05270 */
[----:B------:R-:W-:Y:S05]  /*01d0*/  @!P0 BRA `(.L_x_3) ;  /* 0x0000000000548947 */ /* 0x000fea0003800000 */
[----:B------:R-:W0:Y:S01]  /*01e0*/  S2R R10, SR_LANEID ;  /* 0x00000000000a7919 */ /* 0x000e220000000000 */
[----:B------:R-:W2:Y:S01]  /*01f0*/  LDC.64 R6, c[0x0][0x3b0] ;  /* 0x0000ec00ff067b82 */ /* 0x000ea20000000a00 */
[----:B------:R-:W-:Y:S01]  /*0200*/  IMAD.MOV.U32 R15, RZ, RZ, 0x1 ;  /* 0x00000001ff0f7424 */ /* 0x000fe200078e00ff */
[----:B------:R-:W-:Y:S01]  /*0210*/  VOTEU.ANY UR5, UPT, PT ;  /* 0x0000000000057886 */ /* 0x000fe200038e0100 */
[----:B------:R-:W-:Y:S01]  /*0220*/  ISETP.NE.AND P0, PT, R11, -0x1, PT ;  /* 0xffffffff0b00780c */ /* 0x000fe20003f05270 */
[----:B------:R-:W-:Y:S02]  /*0230*/  UFLO.U32 UR5, UR5 ;  /* 0x00000005000572bd */ /* 0x000fe400080e0000 */
[----:B------:R-:W-:Y:S02]  /*0240*/  CREDUX.MAX.S32 UR9, R15 ;  /* 0x000000000f0972cc */ /* 0x000fe40000000200 */
[----:B------:R-:W-:-:S05]  /*0250*/  SEL R11, RZ, 0x1, P0 ;  /* 0x00000001ff0b7807 */ /* 0x000fca0000000000 */
[----:B------:R3:W-:Y:S04]  /*0260*/  STG.E desc[UR6][R8.64], R11 ;  /* 0x0000000b08007986 */ /* 0x0007e8000c101906 */
[----:B------:R3:W-:Y:S02]  /*0270*/  STG.E desc[UR6][R2.64], R15 ;  /* 0x0000000f02007986 */ /* 0x0007e4000c101906 */
[----:B------:R-:W-:Y:S02]  /*0280*/  MOV R13, UR9 ;  /* 0x00000009000d7c02 */ /* 0x000fe40008000f00 */
[----:B0-----:R-:W-:-:S13]  /*0290*/  ISETP.EQ.U32.AND P1, PT, R10, UR5, PT ;  /* 0x000000050a007c0c */ /* 0x001fda000bf22070 */
[----:B--2---:R3:W-:Y:S04]  /*02a0*/  @P1 REDG.E.MAX.S32.STRONG.GPU desc[UR6][R6.64], R13 ;  /* 0x0000000d0600198e */ /* 0x0047e8000d12e306 */
[----:B------:R-:W2:Y:S02]  /*02b0*/  LDG.E R10, desc[UR6][R6.64] ;  /* 0x00000006060a7981 */ /* 0x000ea4000c1e1900 */
[----:B--2---:R-:W-:-:S13]  /*02c0*/  ISETP.NE.AND P0, PT, R10, 0x1, PT ;  /* 0x000000010a00780c */ /* 0x004fda0003f05270 */
[----:B-1-3--:R-:W-:Y:S05]  /*02d0*/  @!P0 EXIT ;  /* 0x000000000000894d */ /* 0x00afea0003800000 */
[----:B------:R-:W2:Y:S02]  /*02e0*/  LDG.E R6, desc[UR6][R2.64] ;  /* 0x0000000602067981 */ /* 0x000ea4000c1e1900 */
[----:B--2---:R-:W-:Y:S01]  /*02f0*/  ISETP.NE.AND P0, PT, R6, RZ, PT ;  /* 0x000000ff0600720c */ /* 0x004fe20003f05270 */
[----:B------:R-:W-:-:S12]  /*0300*/  VIADD R6, R17, 0x1 ;  /* 0x0000000111067836 */ /* 0x000fd80000000000 */
[----:B------:R-:W-:Y:S01]  /*0310*/  @!P0 IMAD.MOV R6, RZ, RZ, R17 ;  /* 0x000000ffff068224 */ /* 0x000fe200078e0211 */
[----:B------:R-:W-:Y:S06]  /*0320*/  BRA `(.L_x_2) ;  /* 0x00000000000c7947 */ /* 0x000fec0003800000 */
.L_x_3:
[----:B------:R-:W-:Y:S01]  /*0330*/  IMAD.MOV.U32 R7, RZ, RZ, -0x1 ;  /* 0xffffffffff077424 */ /* 0x000fe200078e00ff */
[----:B------:R-:W-:-:S04]  /*0340*/  IADD3 R6, PT, PT, R17, -0x1, RZ ;  /* 0xffffffff11067810 */ /* 0x000fc80007ffe0ff */
[----:B------:R0:W-:Y:S03]  /*0350*/  STG.E desc[UR6][R8.64], R7 ;  /* 0x0000000708007986 */ /* 0x0001e6000c101906 */
.L_x_2:
[----:B-1----:R-:W-:Y:S05]  /*0360*/  BSYNC.RECONVERGENT B0 ;  /* 0x0000000000007941 */ /* 0x002fea0003800200 */
.L_x_1:
[----:B------:R-:W-:-:S13]  /*0370*/  ISETP.GE.AND P0, PT, R6, UR8, PT ;  /* 0x0000000806007c0c */ /* 0x000fda000bf06270 */
[----:B------:R-:W-:Y:S05]  /*0380*/  @P0 BRA `(.L_x_4) ;  /* 0xfffffffc006c0947 */ /* 0x000fea000383ffff */
[----:B------:R-:W-:Y:S05]  /*0390*/  EXIT ;  /* 0x000000000000794d */ /* 0x000fea0003800000 */
.L_x_0:
[----:B------:R-:W-:-:S07]  /*03a0*/  IMAD.U32 R4, RZ, RZ, UR9 ;  /* 0x00000009ff047e24 */ /* 0x000fce000f8e00ff */
.L_x_17:
[----:B0-----:R-:W0:Y:S01]  /*03b0*/  LDCU UR8, c[0x0][0x380] ;  /* 0x00007000ff0877ac */ /* 0x001e220008000800 */
[----:B------:R-:W-:Y:S01]  /*03c0*/  BSSY.RECONVERGENT B0, `(.L_x_5) ;  /* 0x0000060000007945 */ /* 0x000fe20003800200 */
[----:B------:R-:W-:Y:S01]  /*03d0*/  IMAD.MOV.U32 R5, RZ, RZ, R4 ;  /* 0x000000ffff057224 */ /* 0x000fe200078e0004 */
[----:B-1----:R-:W1:Y:S01]  /*03e0*/  LDCU UR9, c[0x0][0x380] ;  /* 0x00007000ff0977ac */ /* 0x002e620008000800 */
[----:B--2---:R-:W2:Y:S01]  /*03f0*/  LDCU UR10, c[0x0][0x384] ;  /* 0x00007080ff0a77ac */ /* 0x004ea20008000800 */
[----:B0-----:R-:W-:Y:S01]  /*0400*/  ISETP.NE.AND P0, PT, R4, UR8, PT ;  /* 0x0000000804007c0c */ /* 0x001fe2000bf05270 */
[----:B------:R-:W-:-:S12]  /*0410*/  IMAD.U32 R4, RZ, RZ, UR4 ;  /* 0x00000004ff047e24 */ /* 0x000fd8000f8e00ff */
[----:B-12---:R-:W-:Y:S05]  /*0420*/  @!P0 BRA `(.L_x_6) ;  /* 0x0000000400648947 */ /* 0x006fea0003800000 */
[----:B------:R-:W0:Y:S01]  /*0430*/  LDC.64 R12, c[0x0][0x3a0] ;  /* 0x0000e800ff0c7b82 */ /* 0x000e220000000a00 */
[----:B------:R-:W-:-:S04]  /*0440*/  IMAD R7, R0, UR8, R5 ;  /* 0x0000000800077c24 */ /* 0x000fc8000f8e0205 */
[----:B0-----:R-:W-:-:S05]  /*0450*/  IMAD.WIDE R12, R7, 0x4, R12 ;  /* 0x00000004070c7825 */ /* 0x001fca00078e020c */
[----:B------:R-:W2:Y:S02]  /*0460*/  LDG.E R4, desc[UR6][R12.64] ;  /* 0x000000060c047981 */ /* 0x000ea4000c1e1900 */
[----:B--2---:R-:W-:-:S13]  /*0470*/  ISETP.NE.AND P0, PT, R4, RZ, PT ;  /* 0x000000ff0400720c */ /* 0x004fda0003f05270 */
[----:B------:R-:W-:Y:S05]  /*0480*/  @!P0 BRA `(.L_x_7) ;  /* 0x0000000400408947 */ /* 0x000fea0003800000 */
[----:B------:R-:W-:Y:S01]  /*0490*/  ISETP.NE.AND P0, PT, R4, -0x1, PT ;  /* 0xffffffff0400780c */ /* 0x000fe20003f05270 */
[----:B------:R-:W-:Y:S01]  /*04a0*/  HFMA2 R17, -RZ, RZ, 0, 5.9604644775390625e-08 ;  /* 0x00000001ff117431 */ /* 0x000fe200000001ff */
[----:B------:R-:W0:Y:S01]  /*04b0*/  LDC.64 R6, c[0x0][0x3a0] ;  /* 0x0000e800ff067b82 */ /* 0x000e220000000a00 */
[----:B------:R-:W-:Y:S01]  /*04c0*/  BSSY.RECONVERGENT B1, `(.L_x_8) ;  /* 0x000003c000017945 */ /* 0x000fe20003800200 */
[----:B------:R-:W-:Y:S01]  /*04d0*/  SEL R15, RZ, 0x1, P0 ;  /* 0x00000001ff0f7807 */ /* 0x000fe20000000000 */
[----:B------:R-:W-:Y:S02]  /*04e0*/  IMAD.MOV.U32 R4, RZ, RZ, 0x1 ;  /* 0x00000001ff047424 */ /* 0x000fe400078e00ff */
[----:B------:R-:W-:Y:S02]  /*04f0*/  IMAD.MOV.U32 R16, RZ, RZ, RZ ;  /* 0x000000ffff107224 */ /* 0x000fe400078e00ff */
[----:B------:R1:W-:Y:S01]  /*0500*/  STG.E desc[UR6][R12.64], R15 ;  /* 0x0000000f0c007986 */ /* 0x0003e2000c101906 */
[----:B------:R-:W2:Y:S03]  /*0510*/  LDC.64 R10, c[0x0][0x390] ;  /* 0x0000e400ff0a7b82 */ /* 0x000ea60000000a00 */
[----:B------:R1:W-:Y:S05]  /*0520*/  STG.E desc[UR6][R2.64], R17 ;  /* 0x0000001102007986 */ /* 0x0003ea000c101906 */
[----:B------:R-:W3:Y:S02]  /*0530*/  LDC.64 R8, c[0x0][0x398] ;  /* 0x0000e600ff087b82 */ /* 0x000ee40000000a00 */
.L_x_15:
[----:B-1----:R-:W-:-:S04]  /*0540*/  IMAD R15, R16, 0x3, RZ ;  /* 0x00000003100f7824 */ /* 0x002fc800078e02ff */
[----:B--2---:R-:W-:-:S05]  /*0550*/  IMAD.WIDE.U32 R12, R15, 0x4, R10 ;  /* 0x000000040f0c7825 */ /* 0x004fca00078e000a */
[----:B------:R-:W2:Y:S01]  /*0560*/  LDG.E R19, desc[UR6][R12.64] ;  /* 0x000000060c137981 */ /* 0x000ea2000c1e1900 */
[----:B------:R-:W-:Y:S01]  /*0570*/  BSSY.RELIABLE B2, `(.L_x_9) ;  /* 0x000002a000027945 */ /* 0x000fe20003800100 */
[----:B------:R-:W-:Y:S02]  /*0580*/  IMAD.MOV.U32 R17, RZ, RZ, -0x1 ;  /* 0xffffffffff117424 */ /* 0x000fe400078e00ff */
[----:B---3--:R-:W-:Y:S01]  /*0590*/  IMAD.WIDE.U32 R14, R15, 0x4, R8 ;  /* 0x000000040f0e7825 */ /* 0x008fe200078e0008 */
[----:B--2---:R-:W-:-:S13]  /*05a0*/  ISETP.GT.AND P0, PT, R19, R5, PT ;  /* 0x000000051300720c */ /* 0x004fda0003f04270 */
[----:B------:R-:W-:Y:S05]  /*05b0*/  @P0 BRA `(.L_x_10) ;  /* 0x0000000000200947 */ /* 0x000fea0003800000 */
[----:B------:R-:W-:Y:S01]  /*05c0*/  IMAD R19, R0, UR9, R19 ;  /* 0x0000000900137c24 */ /* 0x000fe2000f8e0213 */
[----:B------:R-:W2:Y:S03]  /*05d0*/  LDG.E R17, desc[UR6][R14.64] ;  /* 0x000000060e117981 */ /* 0x000ea6000c1e1900 */
[----:B0-----:R-:W-:-:S06]  /*05e0*/  IMAD.WIDE R18, R19, 0x4, R6 ;  /* 0x0000000413127825 */ /* 0x001fcc00078e0206 */
[----:B------:R-:W2:Y:S02]  /*05f0*/  LDG.E R18, desc[UR6][R18.64] ;  /* 0x0000000612127981 */ /* 0x000ea4000c1e1900 */
[----:B--2---:R-:W-:-:S04]  /*0600*/  LOP3.LUT R17, R17, R18, RZ, 0x3c, !PT ;  /* 0x0000001211117212 */ /* 0x004fc800078e3cff */
[----:B------:R-:W-:-:S13]  /*0610*/  ISETP.NE.AND P0, PT, R17, 0x1, PT ;  /* 0x000000011100780c */ /* 0x000fda0003f05270 */
[----:B------:R-:W-:Y:S05]  /*0620*/  @!P0 BRA `(.L_x_11) ;  /* 0x0000000000788947 */ /* 0x000fea0003800000 */
[----:B------:R-:W-:-:S07]  /*0630*/  MOV R17, RZ ;  /* 0x000000ff00117202 */ /* 0x000fce0000000f00 */
.L_x_10:
[----:B------:R-:W2:Y:S01]  /*0640*/  LDG.E R19, desc[UR6][R12.64+0x4] ;  /* 0x000004060c137981 */ /* 0x000ea2000c1e1900 */
[----:B------:R-:W-:Y:S01]  /*0650*/  IMAD.MOV.U32 R18, RZ, RZ, -0x1 ;  /* 0xffffffffff127424 */ /* 0x000fe200078e00ff */
        /* <DEDUP_REMOVED lines=9> */
[----:B------:R-:W-:-:S07]  /*06f0*/  IMAD.MOV.U32 R18, RZ, RZ, R17 ;  /* 0x000000ffff127224 */ /* 0x000fce00078e0011 */
.L_x_12:
[----:B------:R-:W2:Y:S01]  /*0700*/  LDG.E R13, desc[UR6][R12.64+0x8] ;  /* 0x000008060c0d7981 */ /* 0x000ea2000c1e1900 */
[----:B------:R-:W-:Y:S02]  /*0710*/  PLOP3.LUT P0, PT, PT, PT, PT, 0x80, 0x8 ;  /* 0x000000000008781c */ /* 0x000fe40003f0f070 */
[----:B--2---:R-:W-:-:S13]  /*0720*/  ISETP.GT.AND P1, PT, R13, R5, PT ;  /* 0x000000050d00720c */ /* 0x004fda0003f24270 */
[----:B------:R-:W-:Y:S05]  /*0730*/  @P1 BRA `(.L_x_13) ;  /* 0x0000000000201947 */ /* 0x000fea0003800000 */
[----:B------:R-:W-:Y:S01]  /*0740*/  IMAD R13, R0, UR9, R13 ;  /* 0x00000009000d7c24 */ /* 0x000fe2000f8e020d */
[----:B------:R-:W2:Y:S03]  /*0750*/  LDG.E R15, desc[UR6][R14.64+0x8] ;  /* 0x000008060e0f7981 */ /* 0x000ea6000c1e1900 */
[----:B0-----:R-:W-:-:S06]  /*0760*/  IMAD.WIDE R12, R13, 0x4, R6 ;  /* 0x000000040d0c7825 */ /* 0x001fcc00078e0206 */
[----:B------:R-:W2:Y:S01]  /*0770*/  LDG.E R12, desc[UR6][R12.64] ;  /* 0x000000060c0c7981 */ /* 0x000ea2000c1e1900 */
[----:B------:R-:W-:Y:S02]  /*0780*/  ISETP.NE.AND P0, PT, R18, RZ, PT ;  /* 0x000000ff1200720c */ /* 0x000fe40003f05270 */
[----:B--2---:R-:W-:-:S04]  /*0790*/  LOP3.LUT R17, R15, R12, RZ, 0x3c, !PT ;  /* 0x0000000c0f117212 */ /* 0x004fc800078e3cff */
[----:B------:R-:W-:-:S13]  /*07a0*/  ISETP.NE.AND P1, PT, R17, 0x1, PT ;  /* 0x000000011100780c */ /* 0x000fda0003f25270 */
[----:B------:R-:W-:Y:S05]  /*07b0*/  @!P1 BRA `(.L_x_11) ;  /* 0x0000000000149947 */ /* 0x000fea0003800000 */
.L_x_13:
[----:B------:R-:W-:Y:S05]  /*07c0*/  @!P0 BREAK.RELIABLE B2 ;  /* 0x0000000000028942 */ /* 0x000fea0003800100 */
[----:B------:R-:W-:Y:S05]  /*07d0*/  @!P0 BRA `(.L_x_14) ;  /* 0x0000000000208947 */ /* 0x000fea0003800000 */
[----:B------:R-:W-:Y:S01]  /*07e0*/  IMAD.MOV.U32 R13, RZ, RZ, -0x1 ;  /* 0xffffffffff0d7424 */ /* 0x000fe200078e00ff */
[----:B------:R-:W-:-:S04]  /*07f0*/  MOV R4, 0xffffffff ;  /* 0xffffffff00047802 */ /* 0x000fc80000000f00 */
[----:B------:R1:W-:Y:S03]  /*0800*/  STG.E desc[UR6][R2.64], R13 ;  /* 0x0000000d02007986 */ /* 0x0003e6000c101906 */
.L_x_11:
[----:B------:R-:W-:Y:S05]  /*0810*/  BSYNC.RELIABLE B2 ;  /* 0x0000000000027941 */ /* 0x000fea0003800100 */
.L_x_9:
[----:B------:R-:W-:-:S05]  /*0820*/  VIADD R16, R16, 0x1 ;  /* 0x0000000110107836 */ /* 0x000fca0000000000 */
[----:B------:R-:W-:-:S13]  /*0830*/  ISETP.NE.AND P0, PT, R16, UR10, PT ;  /* 0x0000000a10007c0c */ /* 0x000fda000bf05270 */
[----:B------:R-:W-:Y:S05]  /*0840*/  @P0 BRA `(.L_x_15) ;  /* 0xfffffffc003c0947 */ /* 0x000fea000383ffff */
[----:B------:R-:W-:Y:S05]  /*0850*/  BRA `(.L_x_16) ;  /* 0x0000000000087947 */ /* 0x000fea0003800000 */
.L_x_14:
[----:B------:R2:W-:Y:S01]  /*0860*/  STG.E desc[UR6][R2.64], RZ ;  /* 0x000000ff02007986 */ /* 0x0005e2000c101906 */
[----:B------:R-:W-:-:S07]  /*0870*/  IMAD.MOV.U32 R4, RZ, RZ, RZ ;  /* 0x000000ffff047224 */ /* 0x000fce00078e00ff */
.L_x_16:
[----:B------:R-:W-:Y:S05]  /*0880*/  BSYNC.RECONVERGENT B1 ;  /* 0x0000000000017941 */ /* 0x000fea0003800200 */
.L_x_8:
[----:B------:R-:W3:Y:S01]  /*0890*/  S2R R8, SR_LANEID ;  /* 0x0000000000087919 */ /* 0x000ee20000000000 */
[----:B0-----:R-:W0:Y:S01]  /*08a0*/  LDC.64 R6, c[0x0][0x3b0] ;  /* 0x0000ec00ff067b82 */ /* 0x001e220000000a00 */
[----:B------:R-:W-:Y:S01]  /*08b0*/  VOTEU.ANY UR5, UPT, PT ;  /* 0x0000000000057886 */ /* 0x000fe200038e0100 */
[----:B------:R-:W-:Y:S01]  /*08c0*/  CREDUX.MAX.S32 UR11, R4 ;  /* 0x00000000040b72cc */ /* 0x000fe20000000200 */
[----:B------:R-:W-:-:S12]  /*08d0*/  UFLO.U32 UR5, UR5 ;  /* 0x00000005000572bd */ /* 0x000fd800080e0000 */
[----:B------:R-:W-:Y:S02]  /*08e0*/  MOV R9, UR11 ;  /* 0x0000000b00097c02 */ /* 0x000fe40008000f00 */
[----:B---3--:R-:W-:-:S13]  /*08f0*/  ISETP.EQ.U32.AND P0, PT, R8, UR5, PT ;  /* 0x0000000508007c0c */ /* 0x008fda000bf02070 */
[----:B0-----:R0:W-:Y:S04]  /*0900*/  @P0 REDG.E.MAX.S32.STRONG.GPU desc[UR6][R6.64], R9 ;  /* 0x000000090600098e */ /* 0x0011e8000d12e306 */
[----:B------:R-:W3:Y:S02]  /*0910*/  LDG.E R4, desc[UR6][R6.64] ;  /* 0x0000000606047981 */ /* 0x000ee4000c1e1900 */
[----:B---3--:R-:W-:-:S13]  /*0920*/  ISETP.NE.AND P0, PT, R4, 0x1, PT ;  /* 0x000000010400780c */ /* 0x008fda0003f05270 */
[----:B0-----:R-:W-:Y:S05]  /*0930*/  @!P0 EXIT ;  /* 0x000000000000894d */ /* 0x001fea0003800000 */
[----:B------:R-:W3:Y:S02]  /*0940*/  LDG.E R4, desc[UR6][R2.64] ;  /* 0x0000000602047981 */ /* 0x000ee4000c1e1900 */
[----:B---3--:R-:W-:Y:S01]  /*0950*/  ISETP.NE.AND P0, PT, R4, RZ, PT ;  /* 0x000000ff0400720c */ /* 0x008fe20003f05270 */
[----:B------:R-:W-:-:S12]  /*0960*/  VIADD R4, R5, 0x1 ;  /* 0x0000000105047836 */ /* 0x000fd80000000000 */
[----:B------:R-:W-:Y:S01]  /*0970*/  @!P0 IMAD.MOV R4, RZ, RZ, R5 ;  /* 0x000000ffff048224 */ /* 0x000fe200078e0205 */
[----:B------:R-:W-:Y:S06]  /*0980*/  BRA `(.L_x_6) ;  /* 0x00000000000c7947 */ /* 0x000fec0003800000 */
.L_x_7:
[----:B------:R-:W-:Y:S01]  /*0990*/  MOV R7, 0xffffffff ;  /* 0xffffffff00077802 */ /* 0x000fe20000000f00 */
[----:B------:R-:W-:-:S04]  /*09a0*/  VIADD R4, R5, 0xffffffff ;  /* 0xffffffff05047836 */ /* 0x000fc80000000000 */
[----:B------:R0:W-:Y:S03]  /*09b0*/  STG.E desc[UR6][R12.64], R7 ;  /* 0x000000070c007986 */ /* 0x0001e6000c101906 */
.L_x_6:
[----:B------:R-:W-:Y:S05]  /*09c0*/  BSYNC.RECONVERGENT B0 ;  /* 0x0000000000007941 */ /* 0x000fea0003800200 */
.L_x_5:
[----:B------:R-:W-:Y:S05]  /*09d0*/  WARPSYNC.ALL ;  /* 0x0000000000007948 */ /* 0x000fea0003800000 */
[----:B------:R-:W3:Y:S02]  /*09e0*/  LDCU UR5, c[0x0][0x388] ;  /* 0x00007100ff0577ac */ /* 0x000ee40008000800 */
[----:B---3--:R-:W-:-:S13]  /*09f0*/  ISETP.GE.AND P0, PT, R4, UR5, PT ;  /* 0x0000000504007c0c */ /* 0x008fda000bf06270 */
[----:B------:R-:W-:Y:S05]  /*0a00*/  @!P0 EXIT ;  /* 0x000000000000894d */ /* 0x000fea0003800000 */
[----:B------:R-:W-:Y:S05]  /*0a10*/  BRA `(.L_x_17) ;  /* 0xfffffff800647947 */ /* 0x000fea000383ffff */
.L_x_18:
[----:B------:R-:W-:-:S00]  /*0a20*/  BRA `(.L_x_18) ;  /* 0xfffffffc00fc7947 */ /* 0x000fc0000383ffff */
[----:B------:R-:W-:-:S00]  /*0a30*/  NOP ;  /* 0x0000000000007918 */ /* 0x000fc00000000000 */
        /* <DEDUP_REMOVED lines=12> */
.L_x_35:


//--------------------- .text._Z5CheckiiiPKiS0_PiS1_i --------------------------
	.section	.text._Z5CheckiiiPKiS0_PiS1_i,"ax",@progbits
	.align	128
        .global         _Z5CheckiiiPKiS0_PiS1_i
        .type           _Z5CheckiiiPKiS0_PiS1_i,@function
        .size           _Z5CheckiiiPKiS0_PiS1_i,(.L_x_36 - _Z5CheckiiiPKiS0_PiS1_i)
        .other          _Z5CheckiiiPKiS0_PiS1_i,@"STO_CUDA_ENTRY STV_DEFAULT"
_Z5CheckiiiPKiS0_PiS1_i:
.text._Z5CheckiiiPKiS0_PiS1_i:
        /* <DEDUP_REMOVED lines=8> */
[----:B------:R-:W0:Y:S01]  /*0080*/  LDC R6, c[0x0][0x388] ;  /* 0x0000e200ff067b82 */ /* 0x000e220000000800 */
[----:B------:R-:W1:Y:S01]  /*0090*/  LDCU.64 UR12, c[0x0][0x358] ;  /* 0x00006b00ff0c77ac */ /* 0x000e620008000a00 */
[----:B0-----:R-:W-:-:S13]  /*00a0*/  ISETP.GE.AND P0, PT, R6, 0x1, PT ;  /* 0x000000010600780c */ /* 0x001fda0003f06270 */
[----:B-1----:R-:W-:Y:S05]  /*00b0*/  @!P0 BRA `(.L_x_19) ;  /* 0x0000000400848947 */ /* 0x002fea0003800000 */
[----:B------:R-:W0:Y:S01]  /*00c0*/  LDCU UR4, c[0x0][0x380] ;  /* 0x00007000ff0477ac */ /* 0x000e220008000800 */
[C---:B------:R-:W-:Y:S01]  /*00d0*/  ISETP.GE.U32.AND P1, PT, R6.reuse, 0x8, PT ;  /* 0x000000080600780c */ /* 0x040fe20003f26070 */
[----:B------:R-:W-:Y:S01]  /*00e0*/  IMAD.MOV.U32 R5, RZ, RZ, RZ ;  /* 0x000000ffff057224 */ /* 0x000fe200078e00ff */
[----:B------:R-:W-:-:S04]  /*00f0*/  LOP3.LUT R18, R6, 0x7, RZ, 0xc0, !PT ;  /* 0x0000000706127812 */ /* 0x000fc800078ec0ff */
[----:B------:R-:W-:Y:S01]  /*0100*/  ISETP.NE.AND P0, PT, R18, RZ, PT ;  /* 0x000000ff1200720c */ /* 0x000fe20003f05270 */
[----:B0-----:R-:W-:-:S06]  /*0110*/  IMAD R4, R0, UR4, RZ ;  /* 0x0000000400047c24 */ /* 0x001fcc000f8e02ff */
[----:B------:R-:W-:Y:S06]  /*0120*/  @!P1 BRA `(.L_x_20) ;  /* 0x0000000000b09947 */ /* 0x000fec0003800000 */
[----:B------:R-:W0:Y:S01]  /*0130*/  LDCU.64 UR6, c[0x0][0x3a0] ;  /* 0x00007400ff0677ac */ /* 0x000e220008000a00 */
[----:B------:R-:W-:Y:S01]  /*0140*/  LOP3.LUT R5, R6, 0x7ffffff8, RZ, 0xc0, !PT ;  /* 0x7ffffff806057812 */ /* 0x000fe200078ec0ff */
[----:B------:R-:W-:Y:S01]  /*0150*/  IMAD.MOV.U32 R7, RZ, RZ, R4 ;  /* 0x000000ffff077224 */ /* 0x000fe200078e0004 */
[----:B------:R-:W-:Y:S01]  /*0160*/  UMOV UR4, URZ ;  /* 0x000000ff00047c82 */ /* 0x000fe20008000000 */
[----:B0-----:R-:W-:-:S04]  /*0170*/  UIADD3 UR5, UP0, UPT, UR6, 0x10, URZ ;  /* 0x0000001006057890 */ /* 0x001fc8000ff1e0ff */
[----:B------:R-:W-:-:S12]  /*0180*/  UIADD3.X UR6, UPT, UPT, URZ, UR7, URZ, UP0, !UPT ;  /* 0x00000007ff067290 */ /* 0x000fd800087fe4ff */
.L_x_21:
[----:B------:R-:W-:Y:S02]  /*0190*/  UIADD3 UR7, UPT, UPT, UR4, 0x1, URZ ;  /* 0x0000000104077890 */ /* 0x000fe4000fffe0ff */
[--C-:B------:R-:W-:Y:S01]  /*01a0*/  SHF.R.U32.HI R8, RZ, UR4, R0.reuse ;  /* 0x00000004ff087c19 */ /* 0x100fe20008011600 */
[----:B------:R-:W-:Y:S01]  /*01b0*/  UIADD3 UR8, UPT, UPT, UR4, 0x2, URZ ;  /* 0x0000000204087890 */ /* 0x000fe2000fffe0ff */
[----:B--2---:R-:W-:Y:S01]  /*01c0*/  IMAD.U32 R2, RZ, RZ, UR5 ;  /* 0x00000005ff027e24 */ /* 0x004fe2000f8e00ff */
[----:B------:R-:W-:Y:S01]  /*01d0*/  UIADD3 UR9, UPT, UPT, UR4, 0x3, URZ ;  /* 0x0000000304097890 */ /* 0x000fe2000fffe0ff */
[----:B------:R-:W-:Y:S01]  /*01e0*/  LOP3.LUT R9, R8, 0x1, RZ, 0xc0, !PT ;  /* 0x0000000108097812 */ /* 0x000fe200078ec0ff */
[----:B------:R-:W-:Y:S01]  /*01f0*/  IMAD.U32 R3, RZ, RZ, UR6 ;  /* 0x00000006ff037e24 */ /* 0x000fe2000f8e00ff */
[--C-:B------:R-:W-:Y:S01]  /*0200*/  SHF.R.U32.HI R8, RZ, UR7, R0.reuse ;  /* 0x00000007ff087c19 */ /* 0x100fe20008011600 */
[----:B------:R-:W-:Y:S01]  /*0210*/  UIADD3 UR7, UPT, UPT, UR4, 0x4, URZ ;  /* 0x0000000404077890 */ /* 0x000fe2000fffe0ff */
[----:B------:R-:W-:Y:S01]  /*0220*/  SHF.R.U32.HI R10, RZ, UR8, R0 ;  /* 0x00000008ff0a7c19 */ /* 0x000fe20008011600 */
[----:B------:R-:W-:Y:S01]  /*0230*/  UIADD3 UR8, UPT, UPT, UR4, 0x5, URZ ;  /* 0x0000000504087890 */ /* 0x000fe2000fffe0ff */
[C---:B------:R-:W-:Y:S01]  /*0240*/  IMAD.WIDE R2, R7.reuse, 0x4, R2 ;  /* 0x0000000407027825 */ /* 0x040fe200078e0202 */
[----:B------:R-:W-:Y:S01]  /*0250*/  UIADD3 UR10, UPT, UPT, UR4, 0x6, URZ ;  /* 0x00000006040a7890 */ /* 0x000fe2000fffe0ff */
[----:B------:R-:W-:Y:S01]  /*0260*/  LOP3.LUT R11, R8, 0x1, RZ, 0xc0, !PT ;  /* 0x00000001080b7812 */ /* 0x000fe200078ec0ff */
[----:B------:R-:W-:Y:S01]  /*0270*/  UIADD3 UR11, UPT, UPT, UR4, 0x7, URZ ;  /* 0x00000007040b7890 */ /* 0x000fe2000fffe0ff */
[----:B------:R-:W-:Y:S01]  /*0280*/  LOP3.LUT R13, R10, 0x1, RZ, 0xc0, !PT ;  /* 0x000000010a0d7812 */ /* 0x000fe200078ec0ff */
[----:B------:R0:W-:Y:S01]  /*0290*/  STG.E desc[UR12][R2.64+-0x10], R9 ;  /* 0xfffff00902007986 */ /* 0x0001e2000c10190c */
[--C-:B------:R-:W-:Y:S01]  /*02a0*/  SHF.R.U32.HI R8, RZ, UR9, R0.reuse ;  /* 0x00000009ff087c19 */ /* 0x100fe20008011600 */
[----:B------:R-:W-:Y:S01]  /*02b0*/  UIADD3 UR4, UPT, UPT, UR4, 0x8, URZ ;  /* 0x0000000804047890 */ /* 0x000fe2000fffe0ff */
[--C-:B------:R-:W-:Y:S01]  /*02c0*/  SHF.R.U32.HI R10, RZ, UR7, R0.reuse ;  /* 0x00000007ff0a7c19 */ /* 0x100fe20008011600 */
[----:B------:R1:W-:Y:S01]  /*02d0*/  STG.E desc[UR12][R2.64+-0xc], R11 ;  /* 0xfffff40b02007986 */ /* 0x0003e2000c10190c */
[--C-:B------:R-:W-:Y:S01]  /*02e0*/  SHF.R.U32.HI R12, RZ, UR8, R0.reuse ;  /* 0x00000008ff0c7c19 */ /* 0x100fe20008011600 */
[----:B------:R-:W-:Y:S01]  /*02f0*/  VIADD R7, R7, 0x8 ;  /* 0x0000000807077836 */ /* 0x000fe20000000000 */
[--C-:B------:R-:W-:Y:S01]  /*0300*/  SHF.R.U32.HI R14, RZ, UR10, R0.reuse ;  /* 0x0000000aff0e7c19 */ /* 0x100fe20008011600 */
[----:B------:R2:W-:Y:S01]  /*0310*/  STG.E desc[UR12][R2.64+-0x8], R13 ;  /* 0xfffff80d02007986 */ /* 0x0005e2000c10190c */
[----:B------:R-:W-:-:S02]  /*0320*/  SHF.R.U32.HI R16, RZ, UR11, R0 ;  /* 0x0000000bff107c19 */ /* 0x000fc40008011600 */
[----:B------:R-:W-:Y:S02]  /*0330*/  LOP3.LUT R15, R8, 0x1, RZ, 0xc0, !PT ;  /* 0x00000001080f7812 */ /* 0x000fe400078ec0ff */
[----:B0-----:R-:W-:Y:S02]  /*0340*/  LOP3.LUT R9, R10, 0x1, RZ, 0xc0, !PT ;  /* 0x000000010a097812 */ /* 0x001fe400078ec0ff */
[----:B------:R-:W-:Y:S01]  /*0350*/  LOP3.LUT R17, R12, 0x1, RZ, 0xc0, !PT ;  /* 0x000000010c117812 */ /* 0x000fe200078ec0ff */
[----:B------:R2:W-:Y:S01]  /*0360*/  STG.E desc[UR12][R2.64+-0x4], R15 ;  /* 0xfffffc0f02007986 */ /* 0x0005e2000c10190c */
[----:B-1----:R-:W-:Y:S02]  /*0370*/  LOP3.LUT R11, R14, 0x1, RZ, 0xc0, !PT ;  /* 0x000000010e0b7812 */ /* 0x002fe400078ec0ff */
[----:B------:R-:W-:Y:S01]  /*0380*/  LOP3.LUT R19, R16, 0x1, RZ, 0xc0, !PT ;  /* 0x0000000110137812 */ /* 0x000fe200078ec0ff */
[----:B------:R2:W-:Y:S01]  /*0390*/  STG.E desc[UR12][R2.64], R9 ;  /* 0x0000000902007986 */ /* 0x0005e2000c10190c */
[----:B------:R-:W-:-:S03]  /*03a0*/  ISETP.NE.AND P1, PT, R5, UR4, PT ;  /* 0x0000000405007c0c */ /* 0x000fc6000bf25270 */
[----:B------:R2:W-:Y:S04]  /*03b0*/  STG.E desc[UR12][R2.64+0x4], R17 ;  /* 0x0000041102007986 */ /* 0x0005e8000c10190c */
[----:B------:R2:W-:Y:S04]  /*03c0*/  STG.E desc[UR12][R2.64+0x8], R11 ;  /* 0x0000080b02007986 */ /* 0x0005e8000c10190c */
[----:B------:R2:W-:Y:S02]  /*03d0*/  STG.E desc[UR12][R2.64+0xc], R19 ;  /* 0x00000c1302007986 */ /* 0x0005e4000c10190c */
[----:B------:R-:W-:Y:S05]  /*03e0*/  @P1 BRA `(.L_x_21) ;  /* 0xfffffffc00681947 */ /* 0x000fea000383ffff */
.L_x_20:
[----:B------:R-:W-:Y:S05]  /*03f0*/  @!P0 BRA `(.L_x_19) ;  /* 0x0000000000b48947 */ /* 0x000fea0003800000 */
[----:B------:R-:W-:Y:S02]  /*0400*/  ISETP.GE.U32.AND P0, PT, R18, 0x4, PT ;  /* 0x000000041200780c */ /* 0x000fe40003f06070 */
[----:B------:R-:W-:-:S04]  /*0410*/  LOP3.LUT R8, R6, 0x3, RZ, 0xc0, !PT ;  /* 0x0000000306087812 */ /* 0x000fc800078ec0ff */
[----:B------:R-:W-:-:S07]  /*0420*/  ISETP.NE.AND P1, PT, R8, RZ, PT ;  /* 0x000000ff0800720c */ /* 0x000fce0003f25270 */
[----:B------:R-:W-:Y:S06]  /*0430*/  @!P0 BRA `(.L_x_22) ;  /* 0x00000000004c8947 */ /* 0x000fec0003800000 */
[----:B--2---:R-:W0:Y:S01]  /*0440*/  LDC.64 R2, c[0x0][0x3a0] ;  /* 0x0000e800ff027b82 */ /* 0x004e220000000a00 */
[----:B------:R-:W-:Y:S02]  /*0450*/  IMAD.IADD R7, R4, 0x1, R5 ;  /* 0x0000000104077824 */ /* 0x000fe400078e0205 */
[C---:B------:R-:W-:Y:S02]  /*0460*/  VIADD R9, R5.reuse, 0x1 ;  /* 0x0000000105097836 */ /* 0x040fe40000000000 */
[C---:B------:R-:W-:Y:S02]  /*0470*/  VIADD R11, R5.reuse, 0x2 ;  /* 0x00000002050b7836 */ /* 0x040fe40000000000 */
[----:B------:R-:W-:Y:S01]  /*0480*/  VIADD R13, R5, 0x3 ;  /* 0x00000003050d7836 */ /* 0x000fe20000000000 */
[--C-:B------:R-:W-:Y:S02]  /*0490*/  SHF.R.U32.HI R9, RZ, R9, R0.reuse ;  /* 0x00000009ff097219 */ /* 0x100fe40000011600 */
[----:B------:R-:W-:-:S02]  /*04a0*/  SHF.R.U32.HI R11, RZ, R11, R0 ;  /* 0x0000000bff0b7219 */ /* 0x000fc40000011600 */
[----:B------:R-:W-:Y:S02]  /*04b0*/  SHF.R.U32.HI R13, RZ, R13, R0 ;  /* 0x0000000dff0d7219 */ /* 0x000fe40000011600 */
[----:B------:R-:W-:Y:S02]  /*04c0*/  LOP3.LUT R9, R9, 0x1, RZ, 0xc0, !PT ;  /* 0x0000000109097812 */ /* 0x000fe400078ec0ff */
[----:B------:R-:W-:Y:S02]  /*04d0*/  LOP3.LUT R11, R11, 0x1, RZ, 0xc0, !PT ;  /* 0x000000010b0b7812 */ /* 0x000fe400078ec0ff */
[----:B------:R-:W-:Y:S01]  /*04e0*/  LOP3.LUT R13, R13, 0x1, RZ, 0xc0, !PT ;  /* 0x000000010d0d7812 */ /* 0x000fe200078ec0ff */
[----:B0-----:R-:W-:Y:S01]  /*04f0*/  IMAD.WIDE R2, R7, 0x4, R2 ;  /* 0x0000000407027825 */ /* 0x001fe200078e0202 */
[----:B------:R-:W-:-:S03]  /*0500*/  SHF.R.U32.HI R7, RZ, R5, R0 ;  /* 0x00000005ff077219 */ /* 0x000fc60000011600 */
[----:B------:R-:W-:Y:S01]  /*0510*/  VIADD R5, R5, 0x4 ;  /* 0x0000000405057836 */ /* 0x000fe20000000000 */
[----:B------:R-:W-:Y:S01]  /*0520*/  LOP3.LUT R7, R7, 0x1, RZ, 0xc0, !PT ;  /* 0x0000000107077812 */ /* 0x000fe200078ec0ff */
[----:B------:R0:W-:Y:S04]  /*0530*/  STG.E desc[UR12][R2.64+0x4], R9 ;  /* 0x0000040902007986 */ /* 0x0001e8000c10190c */
[----:B------:R0:W-:Y:S04]  /*0540*/  STG.E desc[UR12][R2.64], R7 ;  /* 0x0000000702007986 */ /* 0x0001e8000c10190c */
[----:B------:R0:W-:Y:S04]  /*0550*/  STG.E desc[UR12][R2.64+0x8], R11 ;  /* 0x0000080b02007986 */ /* 0x0001e8000c10190c */
[----:B------:R0:W-:Y:S02]  /*0560*/  STG.E desc[UR12][R2.64+0xc], R13 ;  /* 0x00000c0d02007986 */ /* 0x0001e4000c10190c */
.L_x_22:
[----:B------:R-:W-:Y:S05]  /*0570*/  @!P1 BRA `(.L_x_19) ;  /* 0x0000000000549947 */ /* 0x000fea0003800000 */
[----:B------:R-:W-:Y:S02]  /*0580*/  LOP3.LUT R6, R6, 0x1, RZ, 0xc0, !PT ;  /* 0x0000000106067812 */ /* 0x000fe400078ec0ff */
[----:B------:R-:W-:Y:S02]  /*0590*/  ISETP.NE.AND P0, PT, R8, 0x1, PT ;  /* 0x000000010800780c */ /* 0x000fe40003f05270 */
[----:B------:R-:W-:-:S13]  /*05a0*/  ISETP.NE.U32.AND P1, PT, R6, 0x1, PT ;  /* 0x000000010600780c */ /* 0x000fda0003f25070 */
[----:B0-2---:R-:W0:Y:S01]  /*05b0*/  @!P1 LDC.64 R2, c[0x0][0x3a0] ;  /* 0x0000e800ff029b82 */ /* 0x005e220000000a00 */
[----:B------:R-:W-:Y:S05]  /*05c0*/  @!P0 BRA `(.L_x_23) ;  /* 0x00000000002c8947 */ /* 0x000fea0003800000 */
[----:B------:R-:W1:Y:S01]  /*05d0*/  LDC.64 R6, c[0x0][0x3a0] ;  /* 0x0000e800ff067b82 */ /* 0x000e620000000a00 */
[C---:B------:R-:W-:Y:S01]  /*05e0*/  VIADD R11, R5.reuse, 0x1 ;  /* 0x00000001050b7836 */ /* 0x040fe20000000000 */
[--C-:B------:R-:W-:Y:S01]  /*05f0*/  SHF.R.U32.HI R8, RZ, R5, R0.reuse ;  /* 0x00000005ff087219 */ /* 0x100fe20000011600 */
[----:B------:R-:W-:Y:S02]  /*0600*/  IMAD.IADD R9, R4, 0x1, R5 ;  /* 0x0000000104097824 */ /* 0x000fe400078e0205 */
[----:B------:R-:W-:Y:S01]  /*0610*/  VIADD R5, R5, 0x2 ;  /* 0x0000000205057836 */ /* 0x000fe20000000000 */
[----:B------:R-:W-:-:S04]  /*0620*/  SHF.R.U32.HI R11, RZ, R11, R0 ;  /* 0x0000000bff0b7219 */ /* 0x000fc80000011600 */
[----:B------:R-:W-:Y:S01]  /*0630*/  LOP3.LUT R11, R11, 0x1, RZ, 0xc0, !PT ;  /* 0x000000010b0b7812 */ /* 0x000fe200078ec0ff */
[----:B-1----:R-:W-:Y:S01]  /*0640*/  IMAD.WIDE R6, R9, 0x4, R6 ;  /* 0x0000000409067825 */ /* 0x002fe200078e0206 */
[----:B------:R-:W-:-:S04]  /*0650*/  LOP3.LUT R9, R8, 0x1, RZ, 0xc0, !PT ;  /* 0x0000000108097812 */ /* 0x000fc800078ec0ff */
[----:B------:R1:W-:Y:S04]  /*0660*/  STG.E desc[UR12][R6.64+0x4], R11 ;  /* 0x0000040b06007986 */ /* 0x0003e8000c10190c */
[----:B------:R1:W-:Y:S02]  /*0670*/  STG.E desc[UR12][R6.64], R9 ;  /* 0x0000000906007986 */ /* 0x0003e4000c10190c */
.L_x_23:
[----:B-1----:R-:W-:Y:S01]  /*0680*/  @!P1 IMAD.IADD R7, R4, 0x1, R5 ;  /* 0x0000000104079824 */ /* 0x002fe200078e0205 */
[----:B------:R-:W-:-:S03]  /*0690*/  @!P1 SHF.R.U32.HI R5, RZ, R5, R0 ;  /* 0x00000005ff059219 */ /* 0x000fc60000011600 */
[----:B0-----:R-:W-:Y:S01]  /*06a0*/  @!P1 IMAD.WIDE R2, R7, 0x4, R2 ;  /* 0x0000000407029825 */ /* 0x001fe200078e0202 */
[----:B------:R-:W-:-:S05]  /*06b0*/  @!P1 LOP3.LUT R5, R5, 0x1, RZ, 0xc0, !PT ;  /* 0x0000000105059812 */ /* 0x000fca00078ec0ff */
[----:B------:R1:W-:Y:S02]  /*06c0*/  @!P1 STG.E desc[UR12][R2.64], R5 ;  /* 0x0000000502009986 */ /* 0x0003e4000c10190c */
.L_x_19:
[----:B012---:R-:W0:Y:S02]  /*06d0*/  LDC R2, c[0x0][0x384] ;  /* 0x0000e100ff027b82 */ /* 0x007e240000000800 */
[----:B0-----:R-:W-:-:S13]  /*06e0*/  ISETP.GE.AND P0, PT, R2, 0x1, PT ;  /* 0x000000010200780c */ /* 0x001fda0003f06270 */
[----:B------:R-:W-:Y:S05]  /*06f0*/  @!P0 EXIT ;  /* 0x000000000000894d */ /* 0x000fea0003800000 */
[----:B------:R-:W0:Y:S01]  /*0700*/  LDC.64 R8, c[0x0][0x3a8] ;  /* 0x0000ea00ff087b82 */ /* 0x000e220000000a00 */
[----:B------:R-:W-:Y:S01]  /*0710*/  IMAD.MOV.U32 R18, RZ, RZ, RZ ;  /* 0x000000ffff127224 */ /* 0x000fe200078e00ff */
[----:B------:R-:W1:Y:S01]  /*0720*/  LDCU UR4, c[0x0][0x380] ;  /* 0x00007000ff0477ac */ /* 0x000e620008000800 */
[----:B------:R-:W2:Y:S05]  /*0730*/  LDCU UR5, c[0x0][0x384] ;  /* 0x00007080ff0577ac */ /* 0x000eaa0008000800 */
[----:B------:R-:W3:Y:S08]  /*0740*/  LDC R14, c[0x0][0x388] ;  /* 0x0000e200ff0e7b82 */ /* 0x000ef00000000800 */
[----:B------:R-:W4:Y:S08]  /*0750*/  LDC.64 R2, c[0x0][0x3a0] ;  /* 0x0000e800ff027b82 */ /* 0x000f300000000a00 */
[----:B------:R-:W1:Y:S01]  /*0760*/  LDC.64 R4, c[0x0][0x390] ;  /* 0x0000e400ff047b82 */ /* 0x000e620000000a00 */
[----:B0-----:R-:W-:-:S07]  /*0770*/  IMAD.WIDE R8, R0, 0x4, R8 ;  /* 0x0000000400087825 */ /* 0x001fce00078e0208 */
[----:B--2---:R-:W0:Y:S02]  /*0780*/  LDC.64 R6, c[0x0][0x398] ;  /* 0x0000e600ff067b82 */ /* 0x004e240000000a00 */
.L_x_33:
[----:B------:R-:W-:-:S04]  /*0790*/  IMAD R13, R18, 0x3, RZ ;  /* 0x00000003120d7824 */ /* 0x000fc800078e02ff */
[----:B01----:R-:W-:-:S05]  /*07a0*/  IMAD.WIDE.U32 R10, R13, 0x4, R4 ;  /* 0x000000040d0a7825 */ /* 0x003fca00078e0004 */
[----:B------:R-:W3:Y:S01]  /*07b0*/  LDG.E R17, desc[UR12][R10.64] ;  /* 0x0000000c0a117981 */ /* 0x000ee2000c1e1900 */
[----:B------:R-:W-:Y:S04]  /*07c0*/  BSSY.RECONVERGENT B1, `(.L_x_24) ;  /* 0x0000031000017945 */ /* 0x000fe80003800200 */
[----:B------:R-:W-:Y:S01]  /*07d0*/  BSSY.RELIABLE B0, `(.L_x_25) ;  /* 0x000000e000007945 */ /* 0x000fe20003800100 */
[----:B------:R-:W-:Y:S02]  /*07e0*/  IMAD.MOV.U32 R15, RZ, RZ, -0x1 ;  /* 0xffffffffff0f7424 */ /* 0x000fe400078e00ff */
[----:B0-----:R-:W-:Y:S01]  /*07f0*/  IMAD.WIDE.U32 R12, R13, 0x4, R6 ;  /* 0x000000040d0c7825 */ /* 0x001fe200078e0006 */
[----:B---3--:R-:W-:-:S13]  /*0800*/  ISETP.GE.AND P0, PT, R17, R14, PT ;  /* 0x0000000e1100720c */ /* 0x008fda0003f06270 */
[----:B------:R-:W-:Y:S05]  /*0810*/  @P0 BRA `(.L_x_26) ;  /* 0x0000000000240947 */ /* 0x000fea0003800000 */
[----:B------:R-:W-:Y:S01]  /*0820*/  IMAD R17, R0, UR4, R17 ;  /* 0x0000000400117c24 */ /* 0x000fe2000f8e0211 */
[----:B------:R-:W2:Y:S03]  /*0830*/  LDG.E R15, desc[UR12][R12.64] ;  /* 0x0000000c0c0f7981 */ /* 0x000ea6000c1e1900 */
[----:B----4-:R-:W-:-:S06]  /*0840*/  IMAD.WIDE R16, R17, 0x4, R2 ;  /* 0x0000000411107825 */ /* 0x010fcc00078e0202 */
[----:B------:R-:W2:Y:S02]  /*0850*/  LDG.E R16, desc[UR12][R16.64] ;  /* 0x0000000c10107981 */ /* 0x000ea4000c1e1900 */
[----:B--2---:R-:W-:-:S04]  /*0860*/  LOP3.LUT R15, R15, R16, RZ, 0x3c, !PT ;  /* 0x000000100f0f7212 */ /* 0x004fc800078e3cff */
[----:B------:R-:W-:-:S13]  /*0870*/  ISETP.NE.AND P0, PT, R15, 0x1, PT ;  /* 0x000000010f00780c */ /* 0x000fda0003f05270 */
[----:B------:R-:W-:Y:S05]  /*0880*/  @!P0 BREAK.RELIABLE B0 ;  /* 0x0000000000008942 */ /* 0x000fea0003800100 */
[----:B------:R-:W-:Y:S05]  /*0890*/  @!P0 BRA `(.L_x_27) ;  /* 0x00000000008c8947 */ /* 0x000fea0003800000 */
[----:B------:R-:W-:-:S07]  /*08a0*/  IMAD.MOV.U32 R15, RZ, RZ, RZ ;  /* 0x000000ffff0f7224 */ /* 0x000fce00078e00ff */
.L_x_26:
[----:B------:R-:W-:Y:S05]  /*08b0*/  BSYNC.RELIABLE B0 ;  /* 0x0000000000007941 */ /* 0x000fea0003800100 */
.L_x_25:
[----:B------:R-:W2:Y:S01]  /*08c0*/  LDG.E R17, desc[UR12][R10.64+0x4] ;  /* 0x0000040c0a117981 */ /* 0x000ea2000c1e1900 */
[----:B------:R-:W-:Y:S01]  /*08d0*/  BSSY.RELIABLE B2, `(.L_x_28) ;  /* 0x000000d000027945 */ /* 0x000fe20003800100 */
[----:B------:R-:W-:Y:S01]  /*08e0*/  IMAD.MOV.U32 R16, RZ, RZ, -0x1 ;  /* 0xffffffffff107424 */ /* 0x000fe200078e00ff */
[----:B--2---:R-:W-:-:S13]  /*08f0*/  ISETP.GE.AND P0, PT, R17, R14, PT ;  /* 0x0000000e1100720c */ /* 0x004fda0003f06270 */
        /* <DEDUP_REMOVED lines=9> */
[----:B------:R-:W-:-:S07]  /*0990*/  IMAD.MOV.U32 R16, RZ, RZ, R15 ;  /* 0x000000ffff107224 */ /* 0x000fce00078e000f */
.L_x_29:
[----:B------:R-:W-:Y:S05]  /*09a0*/  BSYNC.RELIABLE B2 ;  /* 0x0000000000027941 */ /* 0x000fea0003800100 */
.L_x_28:
[----:B------:R-:W2:Y:S01]  /*09b0*/  LDG.E R11, desc[UR12][R10.64+0x8] ;  /* 0x0000080c0a0b7981 */ /* 0x000ea2000c1e1900 */
[----:B------:R-:W-:Y:S01]  /*09c0*/  BSSY.RELIABLE B2, `(.L_x_30) ;  /* 0x000000d000027945 */ /* 0x000fe20003800100 */
[----:B------:R-:W-:Y:S02]  /*09d0*/  PLOP3.LUT P0, PT, PT, PT, PT, 0x80, 0x8 ;  /* 0x000000000008781c */ /* 0x000fe40003f0f070 */
[----:B--2---:R-:W-:-:S13]  /*09e0*/  ISETP.GE.AND P1, PT, R11, R14, PT ;  /* 0x0000000e0b00720c */ /* 0x004fda0003f26270 */
[----:B------:R-:W-:Y:S05]  /*09f0*/  @P1 BRA `(.L_x_31) ;  /* 0x0000000000241947 */ /* 0x000fea0003800000 */
[----:B------:R-:W-:Y:S01]  /*0a00*/  IMAD R11, R0, UR4, R11 ;  /* 0x00000004000b7c24 */ /* 0x000fe2000f8e020b */
[----:B------:R-:W2:Y:S03]  /*0a10*/  LDG.E R13, desc[UR12][R12.64+0x8] ;  /* 0x0000080c0c0d7981 */ /* 0x000ea6000c1e1900 */
[----:B----4-:R-:W-:-:S06]  /*0a20*/  IMAD.WIDE R10, R11, 0x4, R2 ;  /* 0x000000040b0a7825 */ /* 0x010fcc00078e0202 */
[----:B------:R-:W2:Y:S01]  /*0a30*/  LDG.E R10, desc[UR12][R10.64] ;  /* 0x0000000c0a0a7981 */ /* 0x000ea2000c1e1900 */
[----:B------:R-:W-:Y:S02]  /*0a40*/  ISETP.NE.AND P0, PT, R16, RZ, PT ;  /* 0x000000ff1000720c */ /* 0x000fe40003f05270 */
[----:B--2---:R-:W-:-:S04]  /*0a50*/  LOP3.LUT R15, R13, R10, RZ, 0x3c, !PT ;  /* 0x0000000a0d0f7212 */ /* 0x004fc800078e3cff */
[----:B------:R-:W-:-:S13]  /*0a60*/  ISETP.NE.AND P1, PT, R15, 0x1, PT ;  /* 0x000000010f00780c */ /* 0x000fda0003f25270 */
[----:B------:R-:W-:Y:S05]  /*0a70*/  @!P1 BREAK.RELIABLE B2 ;  /* 0x0000000000029942 */ /* 0x000fea0003800100 */
[----:B------:R-:W-:Y:S05]  /*0a80*/  @!P1 BRA `(.L_x_27) ;  /* 0x0000000000109947 */ /* 0x000fea0003800000 */
.L_x_31:
[----:B------:R-:W-:Y:S05]  /*0a90*/  BSYNC.RELIABLE B2 ;  /* 0x0000000000027941 */ /* 0x000fea0003800100 */
.L_x_30:
[----:B------:R-:W-:Y:S05]  /*0aa0*/  @!P0 BRA `(.L_x_32) ;  /* 0x00000000001c8947 */ /* 0x000fea0003800000 */
[----:B------:R-:W-:-:S05]  /*0ab0*/  IMAD.MOV.U32 R11, RZ, RZ, -0x1 ;  /* 0xffffffffff0b7424 */ /* 0x000fca00078e00ff */
[----:B------:R0:W-:Y:S02]  /*0ac0*/  STG.E desc[UR12][R8.64], R11 ;  /* 0x0000000b08007986 */ /* 0x0001e4000c10190c */
.L_x_27:
[----:B------:R-:W-:Y:S05]  /*0ad0*/  BSYNC.RECONVERGENT B1 ;  /* 0x0000000000017941 */ /* 0x000fea0003800200 */
.L_x_24:
[----:B------:R-:W-:-:S05]  /*0ae0*/  VIADD R18, R18, 0x1 ;  /* 0x0000000112127836 */ /* 0x000fca0000000000 */
[----:B------:R-:W-:-:S13]  /*0af0*/  ISETP.NE.AND P0, PT, R18, UR5, PT ;  /* 0x0000000512007c0c */ /* 0x000fda000bf05270 */
[----:B------:R-:W-:Y:S05]  /*0b00*/  @P0 BRA `(.L_x_33) ;  /* 0xfffffffc00200947 */ /* 0x000fea000383ffff */
[----:B------:R-:W-:Y:S05]  /*0b10*/  EXIT ;  /* 0x000000000000794d */ /* 0x000fea0003800000 */
.L_x_32:
[----:B------:R-:W-:Y:S01]  /*0b20*/  STG.E desc[UR12][R8.64], RZ ;  /* 0x000000ff08007986 */ /* 0x000fe2000c10190c */
[----:B------:R-:W-:Y:S05]  /*0b30*/  EXIT ;  /* 0x000000000000794d */ /* 0x000fea0003800000 */
.L_x_34:
        /* <DEDUP_REMOVED lines=12> */
.L_x_36:


//--------------------- .nv.shared.reserved.0     --------------------------
	.section	.nv.shared.reserved.0,"aw",@nobits
	.weak		__nv_reservedSMEM_offset_0_alias
	.size		__nv_reservedSMEM_offset_0_alias, 0, 64
	.other		__nv_reservedSMEM_offset_0_alias,@"STO_CUDA_RESERVED_SHARED STV_DEFAULT"
__nv_reservedSMEM_offset_0_alias:
	.zero		0
	.zero		64


//--------------------- .nv.constant0._Z3DFSiiiPKiS0_PiS1_S1_i --------------------------
	.section	.nv.constant0._Z3DFSiiiPKiS0_PiS1_S1_i,"a",@progbits
	.sectionflags	@""
	.align	4
.nv.constant0._Z3DFSiiiPKiS0_PiS1_S1_i:
	.zero		956


//--------------------- .nv.constant0._Z5CheckiiiPKiS0_PiS1_i --------------------------
	.section	.nv.constant0._Z5CheckiiiPKiS0_PiS1_i,"a",@progbits
	.sectionflags	@""
	.align	4
.nv.constant0._Z5CheckiiiPKiS0_PiS1_i:
	.zero		948


//--------------------- SYMBOLS --------------------------

	.type		.nv.reservedSmem.offset0,@object
	.size		.nv.reservedSmem.offset0,0x4
